// auto-generated by cutlass_sweep.epilogue — config: {"arch": "sm_90", "cluster_m": 1, "cluster_n": 1, "dtype": "fp16", "fusion": "gelu", "tile_k": 64, "tile_m": 128, "tile_n": 64}
#include "cutlass/cutlass.h"
#include "cutlass/gemm/collective/collective_builder.hpp"
#include "cutlass/gemm/device/gemm_universal_adapter.h"
#include "cutlass/gemm/kernel/gemm_universal.hpp"
#include "cutlass/epilogue/collective/collective_builder.hpp"
#include "cutlass/epilogue/fusion/operations.hpp"
#include "cutlass/epilogue/thread/activation.h"

using Elem = cutlass::half_t;
using Acc  = float;
using TileShape    = cute::Shape<cute::_128, cute::_64, cute::_64>;
using ClusterShape = cute::Shape<cute::_1, cute::_1, cute::_1>;
using FusionOp     = cutlass::epilogue::fusion::LinCombEltAct<cutlass::epilogue::thread::GELU, Elem, Acc>;

using CollectiveEpilogue = typename cutlass::epilogue::collective::CollectiveBuilder<
    cutlass::arch::Sm90, cutlass::arch::OpClassTensorOp,
    TileShape, ClusterShape,
    cutlass::epilogue::collective::EpilogueTileAuto,
    Acc, Acc,
    Elem, cutlass::layout::RowMajor, 128 / cutlass::sizeof_bits<Elem>::value,
    Elem, cutlass::layout::RowMajor, 128 / cutlass::sizeof_bits<Elem>::value,
    cutlass::epilogue::TmaWarpSpecializedCooperative,
    FusionOp
  >::CollectiveOp;

using CollectiveMainloop = typename cutlass::gemm::collective::CollectiveBuilder<
    cutlass::arch::Sm90, cutlass::arch::OpClassTensorOp,
    Elem, cutlass::layout::RowMajor, 128 / cutlass::sizeof_bits<Elem>::value,
    Elem, cutlass::layout::ColumnMajor, 128 / cutlass::sizeof_bits<Elem>::value,
    Acc,
    TileShape, ClusterShape,
    cutlass::gemm::collective::StageCountAutoCarveout<
        static_cast<int>(sizeof(typename CollectiveEpilogue::SharedStorage))>,
    cutlass::gemm::KernelTmaWarpSpecializedCooperative
  >::CollectiveOp;

using GemmKernel = cutlass::gemm::kernel::GemmUniversal<
    cute::Shape<int,int,int,int>, CollectiveMainloop, CollectiveEpilogue>;
using Gemm = cutlass::gemm::device::GemmUniversalAdapter<GemmKernel>;

auto* _anchor = &cutlass::device_kernel<GemmKernel>;


// ===== COMPILED SASS (sm_90a) =====

	.target	sm_90a

	.elftype	@"ET_EXEC"


//--------------------- .note.nv.tkinfo           --------------------------
	.section	.note.nv.tkinfo,"",@"SHT_NOTE"
	.sectionflags	@"SHF_NOTE_NV_TKINFO"
	.tkinfo
        /*0018*/ 	.word	0x00000002
        /*0030*/ 	.string	""
        /*0030*/ 	.string	"ptxas"
        /*0030*/ 	.string	"Cuda compilation tools, release 13.0, V13.0.88"
        /*0030*/ 	.string	"Build cuda_13.0.r13.0/compiler.36424714_0"
        /*0030*/ 	.string	"-arch sm_90a -m 64 "



//--------------------- .note.nv.cuinfo           --------------------------
	.section	.note.nv.cuinfo,"",@"SHT_NOTE"
	.sectionflags	@"SHF_NOTE_NV_CUINFO"
        /*0018*/ 	.short	0x0002
        /*001a*/ 	.short	0x005a
        /*001c*/ 	.short	0x0082
	.zero		2


//--------------------- .nv.info                  --------------------------
	.section	.nv.info,"",@"SHT_CUDA_INFO"
	.align	4


	//----- nvinfo : EIATTR_REGCOUNT
	.align		4
        /*0000*/ 	.byte	0x04, 0x2f
        /*0002*/ 	.short	(.L_18 - .L_17)
	.align		4
.L_17:
        /*0004*/ 	.word	index@(_ZN7cutlass13device_kernelINS_4gemm6kernel13GemmUniversalIN4cute5tupleIJiiiiEEENS1_10collective13CollectiveMmaINS1_34MainloopSm90TmaGmmaWarpSpecializedILi8ENS5_IJNS4_1CILi1EEESB_SB_EEENS1_35KernelTmaWarpSpecializedCooperativeEEENS5_IJNSA_ILi128EEENSA_ILi64EEESG_EEENS_6half_tENS5_IJlSB_lEEESI_SJ_NS4_8TiledMMAINS4_8MMA_AtomIJNS4_4SM904GMMA25MMA_64x64x16_F32F16F16_SSILNSN_5MajorE0ELSP_0ELNSN_7ScaleInE1ELSQ_1EEEEEENS4_6LayoutINS5_IJNSA_ILi2EEESB_SB_EEENS5_IJSB_NSA_ILi0EEESW_EEEEENS5_IJNS4_10UnderscoreESZ_SZ_EEEEENS4_13SM90_TMA_LOADENS4_14ComposedLayoutINS4_7SwizzleILi3ELi4ELi3EEENS4_18smem_ptr_flag_bitsILi16EEENST_INS5_IJNSA_ILi8EEESG_EEENS5_IJSG_SB_EEEEEEEvNS4_8identityES12_S1C_vS1D_EENS_8epilogue10collective18CollectiveEpilogueINS1F_22Sm90TmaWarpSpecializedILi3ELi2ELi16ELb1ELb0EEEJSH_NS5_IJSF_NSA_ILi32EEEEEESI_SJ_SI_SJ_NS1F_6fusion15FusionCallbacksIS1J_NS1M_13LinCombEltActINS1F_6thread4GELUESI_fSI_fLNS_15FloatRoundStyleE2EEESH_S1L_JEEES12_NS13_INS14_ILi2ELi4ELi3EEES17_NST_INS5_IJS18_S1K_EEENS5_IJS1K_SB_EEEEEEENS4_17SM75_U32x4_LDSM_NENS4_14SM90_TMA_STOREES1Y_NS4_17SM90_U32x4_STSM_NENS4_9Copy_AtomIJS21_SI_EEEvEEEvvEEEEvNT_6ParamsE)
        /*0008*/ 	.word	0x000000a8


	//----- nvinfo : EIATTR_FRAME_SIZE
	.align		4
.L_18:
        /*000c*/ 	.byte	0x04, 0x11
        /*000e*/ 	.short	(.L_20 - .L_19)
	.align		4
.L_19:
        /*0010*/ 	.word	index@(_ZN7cutlass13device_kernelINS_4gemm6kernel13GemmUniversalIN4cute5tupleIJiiiiEEENS1_10collective13CollectiveMmaINS1_34MainloopSm90TmaGmmaWarpSpecializedILi8ENS5_IJNS4_1CILi1EEESB_SB_EEENS1_35KernelTmaWarpSpecializedCooperativeEEENS5_IJNSA_ILi128EEENSA_ILi64EEESG_EEENS_6half_tENS5_IJlSB_lEEESI_SJ_NS4_8TiledMMAINS4_8MMA_AtomIJNS4_4SM904GMMA25MMA_64x64x16_F32F16F16_SSILNSN_5MajorE0ELSP_0ELNSN_7ScaleInE1ELSQ_1EEEEEENS4_6LayoutINS5_IJNSA_ILi2EEESB_SB_EEENS5_IJSB_NSA_ILi0EEESW_EEEEENS5_IJNS4_10UnderscoreESZ_SZ_EEEEENS4_13SM90_TMA_LOADENS4_14ComposedLayoutINS4_7SwizzleILi3ELi4ELi3EEENS4_18smem_ptr_flag_bitsILi16EEENST_INS5_IJNSA_ILi8EEESG_EEENS5_IJSG_SB_EEEEEEEvNS4_8identityES12_S1C_vS1D_EENS_8epilogue10collective18CollectiveEpilogueINS1F_22Sm90TmaWarpSpecializedILi3ELi2ELi16ELb1ELb0EEEJSH_NS5_IJSF_NSA_ILi32EEEEEESI_SJ_SI_SJ_NS1F_6fusion15FusionCallbacksIS1J_NS1M_13LinCombEltActINS1F_6thread4GELUESI_fSI_fLNS_15FloatRoundStyleE2EEESH_S1L_JEEES12_NS13_INS14_ILi2ELi4ELi3EEES17_NST_INS5_IJS18_S1K_EEENS5_IJS1K_SB_EEEEEEENS4_17SM75_U32x4_LDSM_NENS4_14SM90_TMA_STOREES1Y_NS4_17SM90_U32x4_STSM_NENS4_9Copy_AtomIJS21_SI_EEEvEEEvvEEEEvNT_6ParamsE)
        /*0014*/ 	.word	0x00000000


	//----- nvinfo : EIATTR_MIN_STACK_SIZE
	.align		4
.L_20:
        /*0018*/ 	.byte	0x04, 0x12
        /*001a*/ 	.short	(.L_22 - .L_21)
	.align		4
.L_21:
        /*001c*/ 	.word	index@(_ZN7cutlass13device_kernelINS_4gemm6kernel13GemmUniversalIN4cute5tupleIJiiiiEEENS1_10collective13CollectiveMmaINS1_34MainloopSm90TmaGmmaWarpSpecializedILi8ENS5_IJNS4_1CILi1EEESB_SB_EEENS1_35KernelTmaWarpSpecializedCooperativeEEENS5_IJNSA_ILi128EEENSA_ILi64EEESG_EEENS_6half_tENS5_IJlSB_lEEESI_SJ_NS4_8TiledMMAINS4_8MMA_AtomIJNS4_4SM904GMMA25MMA_64x64x16_F32F16F16_SSILNSN_5MajorE0ELSP_0ELNSN_7ScaleInE1ELSQ_1EEEEEENS4_6LayoutINS5_IJNSA_ILi2EEESB_SB_EEENS5_IJSB_NSA_ILi0EEESW_EEEEENS5_IJNS4_10UnderscoreESZ_SZ_EEEEENS4_13SM90_TMA_LOADENS4_14ComposedLayoutINS4_7SwizzleILi3ELi4ELi3EEENS4_18smem_ptr_flag_bitsILi16EEENST_INS5_IJNSA_ILi8EEESG_EEENS5_IJSG_SB_EEEEEEEvNS4_8identityES12_S1C_vS1D_EENS_8epilogue10collective18CollectiveEpilogueINS1F_22Sm90TmaWarpSpecializedILi3ELi2ELi16ELb1ELb0EEEJSH_NS5_IJSF_NSA_ILi32EEEEEESI_SJ_SI_SJ_NS1F_6fusion15FusionCallbacksIS1J_NS1M_13LinCombEltActINS1F_6thread4GELUESI_fSI_fLNS_15FloatRoundStyleE2EEESH_S1L_JEEES12_NS13_INS14_ILi2ELi4ELi3EEES17_NST_INS5_IJS18_S1K_EEENS5_IJS1K_SB_EEEEEEENS4_17SM75_U32x4_LDSM_NENS4_14SM90_TMA_STOREES1Y_NS4_17SM90_U32x4_STSM_NENS4_9Copy_AtomIJS21_SI_EEEvEEEvvEEEEvNT_6ParamsE)
        /*0020*/ 	.word	0x00000000
.L_22:


//--------------------- .nv.compat                --------------------------
	.section	.nv.compat,"",@"SHT_CUDA_COMPAT_INFO"
	.align	4
        /*0000*/ 	.byte	0x02, 0x09, 0x01, 0x00, 0x02, 0x02, 0x04, 0x00, 0x02, 0x05, 0x05, 0x00, 0x03, 0x07, 0x01, 0x01
        /*0010*/ 	.byte	0x02, 0x03, 0x01, 0x00, 0x02, 0x06, 0x01, 0x00, 0x04, 0x0b, 0x08, 0x00, 0x00, 0x00, 0x00, 0x00
        /*0020*/ 	.byte	0x00, 0x00, 0x00, 0x00


//--------------------- .nv.info._ZN7cutlass13device_kernelINS_4gemm6kernel13GemmUniversalIN4cute5tupleIJiiiiEEENS1_10collective13CollectiveMmaINS1_34MainloopSm90TmaGmmaWarpSpecializedILi8ENS5_IJNS4_1CILi1EEESB_SB_EEENS1_35KernelTmaWarpSpecializedCooperativeEEENS5_IJNSA_ILi128EEENSA_ILi64EEESG_EEENS_6half_tENS5_IJlSB_lEEESI_SJ_NS4_8TiledMMAINS4_8MMA_AtomIJNS4_4SM904GMMA25MMA_64x64x16_F32F16F16_SSILNSN_5MajorE0ELSP_0ELNSN_7ScaleInE1ELSQ_1EEEEEENS4_6LayoutINS5_IJNSA_ILi2EEESB_SB_EEENS5_IJSB_NSA_ILi0EEESW_EEEEENS5_IJNS4_10UnderscoreESZ_SZ_EEEEENS4_13SM90_TMA_LOADENS4_14ComposedLayoutINS4_7SwizzleILi3ELi4ELi3EEENS4_18smem_ptr_flag_bitsILi16EEENST_INS5_IJNSA_ILi8EEESG_EEENS5_IJSG_SB_EEEEEEEvNS4_8identityES12_S1C_vS1D_EENS_8epilogue10collective18CollectiveEpilogueINS1F_22Sm90TmaWarpSpecializedILi3ELi2ELi16ELb1ELb0EEEJSH_NS5_IJSF_NSA_ILi32EEEEEESI_SJ_SI_SJ_NS1F_6fusion15FusionCallbacksIS1J_NS1M_13LinCombEltActINS1F_6thread4GELUESI_fSI_fLNS_15FloatRoundStyleE2EEESH_S1L_JEEES12_NS13_INS14_ILi2ELi4ELi3EEES17_NST_INS5_IJS18_S1K_EEENS5_IJS1K_SB_EEEEEEENS4_17SM75_U32x4_LDSM_NENS4_14SM90_TMA_STOREES1Y_NS4_17SM90_U32x4_STSM_NENS4_9Copy_AtomIJS21_SI_EEEvEEEvvEEEEvNT_6ParamsE --------------------------
	.section	.nv.info._ZN7cutlass13device_kernelINS_4gemm6kernel13GemmUniversalIN4cute5tupleIJiiiiEEENS1_10collective13CollectiveMmaINS1_34MainloopSm90TmaGmmaWarpSpecializedILi8ENS5_IJNS4_1CILi1EEESB_SB_EEENS1_35KernelTmaWarpSpecializedCooperativeEEENS5_IJNSA_ILi128EEENSA_ILi64EEESG_EEENS_6half_tENS5_IJlSB_lEEESI_SJ_NS4_8TiledMMAINS4_8MMA_AtomIJNS4_4SM904GMMA25MMA_64x64x16_F32F16F16_SSILNSN_5MajorE0ELSP_0ELNSN_7ScaleInE1ELSQ_1EEEEEENS4_6LayoutINS5_IJNSA_ILi2EEESB_SB_EEENS5_IJSB_NSA_ILi0EEESW_EEEEENS5_IJNS4_10UnderscoreESZ_SZ_EEEEENS4_13SM90_TMA_LOADENS4_14ComposedLayoutINS4_7SwizzleILi3ELi4ELi3EEENS4_18smem_ptr_flag_bitsILi16EEENST_INS5_IJNSA_ILi8EEESG_EEENS5_IJSG_SB_EEEEEEEvNS4_8identityES12_S1C_vS1D_EENS_8epilogue10collective18CollectiveEpilogueINS1F_22Sm90TmaWarpSpecializedILi3ELi2ELi16ELb1ELb0EEEJSH_NS5_IJSF_NSA_ILi32EEEEEESI_SJ_SI_SJ_NS1F_6fusion15FusionCallbacksIS1J_NS1M_13LinCombEltActINS1F_6thread4GELUESI_fSI_fLNS_15FloatRoundStyleE2EEESH_S1L_JEEES12_NS13_INS14_ILi2ELi4ELi3EEES17_NST_INS5_IJS18_S1K_EEENS5_IJS1K_SB_EEEEEEENS4_17SM75_U32x4_LDSM_NENS4_14SM90_TMA_STOREES1Y_NS4_17SM90_U32x4_STSM_NENS4_9Copy_AtomIJS21_SI_EEEvEEEvvEEEEvNT_6ParamsE,"",@"SHT_CUDA_INFO"
	.sectionflags	@""
	.align	4


	//----- nvinfo : EIATTR_CUDA_API_VERSION
	.align		4
        /*0000*/ 	.byte	0x04, 0x37
        /*0002*/ 	.short	(.L_24 - .L_23)
.L_23:
        /*0004*/ 	.word	0x00000082


	//----- nvinfo : EIATTR_KPARAM_INFO
	.align		4
.L_24:
        /*0008*/ 	.byte	0x04, 0x17
        /*000a*/ 	.short	(.L_26 - .L_25)
.L_25:
        /*000c*/ 	.word	0x00000000
        /*0010*/ 	.short	0x0000
        /*0012*/ 	.short	0x0070
        /*0014*/ 	.byte	0x00, 0xf0, 0x01, 0x1c


	//----- nvinfo : EIATTR_SPARSE_MMA_MASK
	.align		4
.L_26:
        /*0018*/ 	.byte	0x03, 0x50
        /*001a*/ 	.short	0x0000


	//----- nvinfo : EIATTR_MAXREG_COUNT
	.align		4
        /*001c*/ 	.byte	0x03, 0x1b
        /*001e*/ 	.short	0x00a8


	//----- nvinfo : EIATTR_NUM_BARRIERS
	.align		4
        /*0020*/ 	.byte	0x02, 0x4c
        /*0022*/ 	.byte	0x02
	.zero		1


	//----- nvinfo : EIATTR_EXTERNS
	.align		4
        /*0024*/ 	.byte	0x04, 0x0f
        /*0026*/ 	.short	(.L_28 - .L_27)


	//   ....[0]....
	.align		4
.L_27:
        /*0028*/ 	.word	index@(__assertfail)


	//----- nvinfo : EIATTR_MERCURY_ISA_VERSION
	.align		4
.L_28:
        /*002c*/ 	.byte	0x03, 0x5f
        /*002e*/ 	.short	0x0101


	//----- nvinfo : EIATTR_INT_WARP_WIDE_INSTR_OFFSETS
	.align		4
        /*0030*/ 	.byte	0x04, 0x31
        /*0032*/ 	.short	(.L_30 - .L_29)


	//   ....[0]....
.L_29:
        /*0034*/ 	.word	0x00000950


	//   ....[1]....
        /*0038*/ 	.word	0x00000960


	//   ....[2]....
        /*003c*/ 	.word	0x000009e0


	//----- nvinfo : EIATTR_COOP_GROUP_MASK_REGIDS
	.align		4
.L_30:
        /*0040*/ 	.byte	0x04, 0x29
        /*0042*/ 	.short	(.L_32 - .L_31)


	//   ....[0]....
.L_31:
        /*0044*/ 	.word	0xffffffff


	//   ....[1]....
        /*0048*/ 	.word	0xffffffff


	//   ....[2]....
        /*004c*/ 	.word	0xffffffff


	//   ....[3]....
        /*0050*/ 	.word	0xffffffff


	//   ....[4]....
        /*0054*/ 	.word	0xffffffff


	//   ....[5]....
        /*0058*/ 	.word	0xffffffff


	//----- nvinfo : EIATTR_COOP_GROUP_INSTR_OFFSETS
	.align		4
.L_32:
        /*005c*/ 	.byte	0x04, 0x28
        /*005e*/ 	.short	(.L_34 - .L_33)


	//   ....[0]....
.L_33:
        /*0060*/ 	.word	0x00000070


	//   ....[1]....
        /*0064*/ 	.word	0x00000080


	//   ....[2]....
        /*0068*/ 	.word	0x00000440


	//   ....[3]....
        /*006c*/ 	.word	0x00000680


	//   ....[4]....
        /*0070*/ 	.word	0x00000810


	//   ....[5]....
        /*0074*/ 	.word	0x00001520


	//----- nvinfo : EIATTR_REG_RECONFIG
	.align		4
.L_34:
        /*0078*/ 	.byte	0x01, 0x54
	.zero		2


	//----- nvinfo : EIATTR_SYSCALL_OFFSETS
	.align		4
        /*007c*/ 	.byte	0x04, 0x46
        /*007e*/ 	.short	(.L_36 - .L_35)


	//   ....[0]....
.L_35:
        /*0080*/ 	.word	0x000016f0


	//   ....[1]....
        /*0084*/ 	.word	0x000020e0


	//   ....[2]....
        /*0088*/ 	.word	0x000021d0


	//----- nvinfo : EIATTR_MBARRIER_INSTR_OFFSETS
	.align		4
.L_36:
        /*008c*/ 	.byte	0x04, 0x39
        /*008e*/ 	.short	(.L_38 - .L_37)


	//   ....[0]....
.L_37:
        /*0090*/ 	.word	0x00000560
        /*0094*/ 	.word	0x000000ff
        /*0098*/ 	.word	0x00000000
        /*009c*/ 	.short	0x0100
        /*009e*/ 	.byte	0x08
	.zero		1


	//   ....[1]....
        /*00a0*/ 	.word	0x00000570
        /*00a4*/ 	.word	0x000000ff
        /*00a8*/ 	.word	0x00000040
        /*00ac*/ 	.short	0x0100
        /*00ae*/ 	.byte	0x08
	.zero		1


	//   ....[2]....
        /*00b0*/ 	.word	0x00000580
        /*00b4*/ 	.word	0x000000ff
        /*00b8*/ 	.word	0x00000008
        /*00bc*/ 	.short	0x0100
        /*00be*/ 	.byte	0x08
	.zero		1


	//   ....[3]....
        /*00c0*/ 	.word	0x00000590
        /*00c4*/ 	.word	0x000000ff
        /*00c8*/ 	.word	0x00000048
        /*00cc*/ 	.short	0x0100
        /*00ce*/ 	.byte	0x08
	.zero		1


	//   ....[4]....
        /*00d0*/ 	.word	0x000005a0
        /*00d4*/ 	.word	0x000000ff
        /*00d8*/ 	.word	0x00000010
        /*00dc*/ 	.short	0x0100
        /*00de*/ 	.byte	0x08
	.zero		1


	//   ....[5]....
        /*00e0*/ 	.word	0x000005b0
        /*00e4*/ 	.word	0x000000ff
        /*00e8*/ 	.word	0x00000050
        /*00ec*/ 	.short	0x0100
        /*00ee*/ 	.byte	0x08
	.zero		1


	//   ....[6]....
        /*00f0*/ 	.word	0x000005c0
        /*00f4*/ 	.word	0x000000ff
        /*00f8*/ 	.word	0x00000018
        /*00fc*/ 	.short	0x0100
        /*00fe*/ 	.byte	0x08
	.zero		1


	//   ....[7]....
        /*0100*/ 	.word	0x000005d0
        /*0104*/ 	.word	0x000000ff
        /*0108*/ 	.word	0x00000058
        /*010c*/ 	.short	0x0100
        /*010e*/ 	.byte	0x08
	.zero		1


	//   ....[8]....
        /*0110*/ 	.word	0x000005e0
        /*0114*/ 	.word	0x000000ff
        /*0118*/ 	.word	0x00000020
        /*011c*/ 	.short	0x0100
        /*011e*/ 	.byte	0x08
	.zero		1


	//   ....[9]....
        /*0120*/ 	.word	0x000005f0
        /*0124*/ 	.word	0x000000ff
        /*0128*/ 	.word	0x00000060
        /*012c*/ 	.short	0x0100
        /*012e*/ 	.byte	0x08
	.zero		1


	//   ....[10]....
        /*0130*/ 	.word	0x00000600
        /*0134*/ 	.word	0x000000ff
        /*0138*/ 	.word	0x00000028
        /*013c*/ 	.short	0x0100
        /*013e*/ 	.byte	0x08
	.zero		1


	//   ....[11]....
        /*0140*/ 	.word	0x00000610
        /*0144*/ 	.word	0x000000ff
        /*0148*/ 	.word	0x00000068
        /*014c*/ 	.short	0x0100
        /*014e*/ 	.byte	0x08
	.zero		1


	//   ....[12]....
        /*0150*/ 	.word	0x00000620
        /*0154*/ 	.word	0x000000ff
        /*0158*/ 	.word	0x00000030
        /*015c*/ 	.short	0x0100
        /*015e*/ 	.byte	0x08
	.zero		1


	//   ....[13]....
        /*0160*/ 	.word	0x00000630
        /*0164*/ 	.word	0x000000ff
        /*0168*/ 	.word	0x00000070
        /*016c*/ 	.short	0x0100
        /*016e*/ 	.byte	0x08
	.zero		1


	//   ....[14]....
        /*0170*/ 	.word	0x00000640
        /*0174*/ 	.word	0x000000ff
        /*0178*/ 	.word	0x00000038
        /*017c*/ 	.short	0x0100
        /*017e*/ 	.byte	0x08
	.zero		1


	//   ....[15]....
        /*0180*/ 	.word	0x00000650
        /*0184*/ 	.word	0x000000ff
        /*0188*/ 	.word	0x00000078
        /*018c*/ 	.short	0x0100
        /*018e*/ 	.byte	0x08
	.zero		1


	//   ....[16]....
        /*0190*/ 	.word	0x000007a0
        /*0194*/ 	.word	0x000000ff
        /*0198*/ 	.word	0x00000080
        /*019c*/ 	.short	0x0100
        /*019e*/ 	.byte	0x08
	.zero		1


	//   ....[17]....
        /*01a0*/ 	.word	0x000007b0
        /*01a4*/ 	.word	0x000000ff
        /*01a8*/ 	.word	0x00000098
        /*01ac*/ 	.short	0x0100
        /*01ae*/ 	.byte	0x08
	.zero		1


	//   ....[18]....
        /*01b0*/ 	.word	0x000007c0
        /*01b4*/ 	.word	0x000000ff
        /*01b8*/ 	.word	0x00000088
        /*01bc*/ 	.short	0x0100
        /*01be*/ 	.byte	0x08
	.zero		1


	//   ....[19]....
        /*01c0*/ 	.word	0x000007d0
        /*01c4*/ 	.word	0x000000ff
        /*01c8*/ 	.word	0x000000a0
        /*01cc*/ 	.short	0x0100
        /*01ce*/ 	.byte	0x08
	.zero		1


	//   ....[20]....
        /*01d0*/ 	.word	0x000007e0
        /*01d4*/ 	.word	0x000000ff
        /*01d8*/ 	.word	0x00000090
        /*01dc*/ 	.short	0x0100
        /*01de*/ 	.byte	0x08
	.zero		1


	//   ....[21]....
        /*01e0*/ 	.word	0x000007f0
        /*01e4*/ 	.word	0x000000ff
        /*01e8*/ 	.word	0x000000a8
        /*01ec*/ 	.short	0x0100
        /*01ee*/ 	.byte	0x08
	.zero		1


	//   ....[22]....
        /*01f0*/ 	.word	0x00000a80
        /*01f4*/ 	.word	0x000000ff
        /*01f8*/ 	.word	0x000000b0
        /*01fc*/ 	.short	0x0100
        /*01fe*/ 	.byte	0x08
	.zero		1


	//   ....[23]....
        /*0200*/ 	.word	0x00000ae0
        /*0204*/ 	.word	0x000000ff
        /*0208*/ 	.word	0x000000b8
        /*020c*/ 	.short	0x0100
        /*020e*/ 	.byte	0x08
	.zero		1


	//   ....[24]....
        /*0210*/ 	.word	0x00001760
        /*0214*/ 	.word	0x00000003
        /*0218*/ 	.word	0x00000000
        /*021c*/ 	.short	0x010a
        /*021e*/ 	.byte	0x3f
	.zero		1


	//   ....[25]....
        /*0220*/ 	.word	0x000017a0
        /*0224*/ 	.word	0x00000003
        /*0228*/ 	.word	0x00000000
        /*022c*/ 	.short	0x010a
        /*022e*/ 	.byte	0x3f
	.zero		1


	//   ....[26]....
        /*0230*/ 	.word	0x00001af0
        /*0234*/ 	.word	0x000000ff
        /*0238*/ 	.word	0x00000000
        /*023c*/ 	.short	0x010a
        /*023e*/ 	.byte	0x04
	.zero		1


	//   ....[27]....
        /*0240*/ 	.word	0x00001b30
        /*0244*/ 	.word	0x000000ff
        /*0248*/ 	.word	0x00000000
        /*024c*/ 	.short	0x010a
        /*024e*/ 	.byte	0x04
	.zero		1


	//   ....[28]....
        /*0250*/ 	.word	0x00001d90
        /*0254*/ 	.word	0x000000ff
        /*0258*/ 	.word	0x00000000
        /*025c*/ 	.short	0x0101
        /*025e*/ 	.byte	0x04
	.zero		1


	//   ....[29]....
        /*0260*/ 	.word	0x00001f40
        /*0264*/ 	.word	0x000000ff
        /*0268*/ 	.word	0x00000000
        /*026c*/ 	.short	0x0101
        /*026e*/ 	.byte	0x04
	.zero		1


	//   ....[30]....
        /*0270*/ 	.word	0x000026c0
        /*0274*/ 	.word	0x00000003
        /*0278*/ 	.word	0x00000080
        /*027c*/ 	.short	0x010a
        /*027e*/ 	.byte	0x3f
	.zero		1


	//   ....[31]....
        /*0280*/ 	.word	0x00004a60
        /*0284*/ 	.word	0x000000ff
        /*0288*/ 	.word	0x00000000
        /*028c*/ 	.short	0x0101
        /*028e*/ 	.byte	0x04
	.zero		1


	//   ....[32]....
        /*0290*/ 	.word	0x00004b60
        /*0294*/ 	.word	0x0000001c
        /*0298*/ 	.word	0x00000080
        /*029c*/ 	.short	0x010a
        /*029e*/ 	.byte	0x3f
	.zero		1


	//   ....[33]....
        /*02a0*/ 	.word	0x00006ad0
        /*02a4*/ 	.word	0x000000ff
        /*02a8*/ 	.word	0x00000000
        /*02ac*/ 	.short	0x0101
        /*02ae*/ 	.byte	0x04
	.zero		1


	//   ....[34]....
        /*02b0*/ 	.word	0x00007450
        /*02b4*/ 	.word	0x000000ff
        /*02b8*/ 	.word	0x00000000
        /*02bc*/ 	.short	0x0101
        /*02be*/ 	.byte	0x04
	.zero		1


	//   ....[35]....
        /*02c0*/ 	.word	0x00007b30
        /*02c4*/ 	.word	0x000000ff
        /*02c8*/ 	.word	0x000000b8
        /*02cc*/ 	.short	0x010a
        /*02ce*/ 	.byte	0x04
	.zero		1


	//   ....[36]....
        /*02d0*/ 	.word	0x00007f70
        /*02d4*/ 	.word	0x000000ff
        /*02d8*/ 	.word	0x00000098
        /*02dc*/ 	.short	0x010a
        /*02de*/ 	.byte	0x05
	.zero		1


	//   ....[37]....
        /*02e0*/ 	.word	0x00008070
        /*02e4*/ 	.word	0x000000ff
        /*02e8*/ 	.word	0x00000080
        /*02ec*/ 	.short	0x010b
        /*02ee*/ 	.byte	0x05
	.zero		1


	//   ....[38]....
        /*02f0*/ 	.word	0x00008100
        /*02f4*/ 	.word	0x000000ff
        /*02f8*/ 	.word	0x00000000
        /*02fc*/ 	.short	0x0101
        /*02fe*/ 	.byte	0x05
	.zero		1


	//   ....[39]....
        /*0300*/ 	.word	0x00008170
        /*0304*/ 	.word	0x000000ff
        /*0308*/ 	.word	0x00000098
        /*030c*/ 	.short	0x010a
        /*030e*/ 	.byte	0x04
	.zero		1


	//   ....[40]....
        /*0310*/ 	.word	0x00008290
        /*0314*/ 	.word	0x000000ff
        /*0318*/ 	.word	0x00000080
        /*031c*/ 	.short	0x010b
        /*031e*/ 	.byte	0x04
	.zero		1


	//   ....[41]....
        /*0320*/ 	.word	0x00008370
        /*0324*/ 	.word	0x000000ff
        /*0328*/ 	.word	0x00000000
        /*032c*/ 	.short	0x0101
        /*032e*/ 	.byte	0x04
	.zero		1


	//   ....[42]....
        /*0330*/ 	.word	0x00008a20
        /*0334*/ 	.word	0x00000003
        /*0338*/ 	.word	0x00000098
        /*033c*/ 	.short	0x010a
        /*033e*/ 	.byte	0x3f
	.zero		1


	//   ....[43]....
        /*0340*/ 	.word	0x00008af0
        /*0344*/ 	.word	0x00000005
        /*0348*/ 	.word	0x00000098
        /*034c*/ 	.short	0x010a
        /*034e*/ 	.byte	0x3f
	.zero		1


	//   ....[44]....
        /*0350*/ 	.word	0x00008ba0
        /*0354*/ 	.word	0x00000003
        /*0358*/ 	.word	0x00000098
        /*035c*/ 	.short	0x010a
        /*035e*/ 	.byte	0x3f
	.zero		1


	//   ....[45]....
        /*0360*/ 	.word	0x00008ed0
        /*0364*/ 	.word	0x0000000f
        /*0368*/ 	.word	0x00000040
        /*036c*/ 	.short	0x010a
        /*036e*/ 	.byte	0x3f
	.zero		1


	//   ....[46]....
        /*0370*/ 	.word	0x00009290
        /*0374*/ 	.word	0x00000005
        /*0378*/ 	.word	0x000000b8
        /*037c*/ 	.short	0x0101
        /*037e*/ 	.byte	0x3f
	.zero		1


	//   ....[47]....
        /*0380*/ 	.word	0x000099a0
        /*0384*/ 	.word	0x00000007
        /*0388*/ 	.word	0x00000000
        /*038c*/ 	.short	0x010a
        /*038e*/ 	.byte	0x3f
	.zero		1


	//   ....[48]....
        /*0390*/ 	.word	0x00009a20
        /*0394*/ 	.word	0x00000006
        /*0398*/ 	.word	0x00000000
        /*039c*/ 	.short	0x010a
        /*039e*/ 	.byte	0x3f
	.zero		1


	//   ....[49]....
        /*03a0*/ 	.word	0x00009ab0
        /*03a4*/ 	.word	0x00000007
        /*03a8*/ 	.word	0x00000000
        /*03ac*/ 	.short	0x010a
        /*03ae*/ 	.byte	0x3f
	.zero		1


	//   ....[50]....
        /*03b0*/ 	.word	0x00009b40
        /*03b4*/ 	.word	0x00000006
        /*03b8*/ 	.word	0x00000000
        /*03bc*/ 	.short	0x010a
        /*03be*/ 	.byte	0x3f
	.zero		1


	//   ....[51]....
        /*03c0*/ 	.word	0x00009bd0
        /*03c4*/ 	.word	0x00000007
        /*03c8*/ 	.word	0x00000000
        /*03cc*/ 	.short	0x010a
        /*03ce*/ 	.byte	0x3f
	.zero		1


	//   ....[52]....
        /*03d0*/ 	.word	0x00009c60
        /*03d4*/ 	.word	0x00000006
        /*03d8*/ 	.word	0x00000000
        /*03dc*/ 	.short	0x010a
        /*03de*/ 	.byte	0x3f
	.zero		1


	//   ....[53]....
        /*03e0*/ 	.word	0x00009cf0
        /*03e4*/ 	.word	0x00000007
        /*03e8*/ 	.word	0x00000000
        /*03ec*/ 	.short	0x010a
        /*03ee*/ 	.byte	0x3f
	.zero		1


	//   ....[54]....
        /*03f0*/ 	.word	0x00009d80
        /*03f4*/ 	.word	0x00000005
        /*03f8*/ 	.word	0x00000000
        /*03fc*/ 	.short	0x010a
        /*03fe*/ 	.byte	0x3f
	.zero		1


	//   ....[55]....
        /*0400*/ 	.word	0x00009de0
        /*0404*/ 	.word	0x00000003
        /*0408*/ 	.word	0x00000000
        /*040c*/ 	.short	0x010a
        /*040e*/ 	.byte	0x3f
	.zero		1


	//   ....[56]....
        /*0410*/ 	.word	0x00009e40
        /*0414*/ 	.word	0x00000004
        /*0418*/ 	.word	0x00000000
        /*041c*/ 	.short	0x010a
        /*041e*/ 	.byte	0x3f
	.zero		1


	//   ....[57]....
        /*0420*/ 	.word	0x00009e90
        /*0424*/ 	.word	0x00000003
        /*0428*/ 	.word	0x00000080
        /*042c*/ 	.short	0x010a
        /*042e*/ 	.byte	0x3f
	.zero		1


	//   ....[58]....
        /*0430*/ 	.word	0x00009ee0
        /*0434*/ 	.word	0x0000001c
        /*0438*/ 	.word	0x00000080
        /*043c*/ 	.short	0x010a
        /*043e*/ 	.byte	0x3f
	.zero		1


	//   ....[59]....
        /*0440*/ 	.word	0x00009f40
        /*0444*/ 	.word	0x00000003
        /*0448*/ 	.word	0x000000b8
        /*044c*/ 	.short	0x010a
        /*044e*/ 	.byte	0x3f
	.zero		1


	//   ....[60]....
        /*0450*/ 	.word	0x00009fa0
        /*0454*/ 	.word	0x00000005
        /*0458*/ 	.word	0x00000098
        /*045c*/ 	.short	0x010a
        /*045e*/ 	.byte	0x3f
	.zero		1


	//   ....[61]....
        /*0460*/ 	.word	0x0000a000
        /*0464*/ 	.word	0x00000005
        /*0468*/ 	.word	0x00000098
        /*046c*/ 	.short	0x010a
        /*046e*/ 	.byte	0x3f
	.zero		1


	//   ....[62]....
        /*0470*/ 	.word	0x0000a050
        /*0474*/ 	.word	0x00000003
        /*0478*/ 	.word	0x00000098
        /*047c*/ 	.short	0x010a
        /*047e*/ 	.byte	0x3f
	.zero		1


	//   ....[63]....
        /*0480*/ 	.word	0x0000a0a0
        /*0484*/ 	.word	0x00000005
        /*0488*/ 	.word	0x00000098
        /*048c*/ 	.short	0x010a
        /*048e*/ 	.byte	0x3f
	.zero		1


	//   ....[64]....
        /*0490*/ 	.word	0x0000a170
        /*0494*/ 	.word	0x0000000f
        /*0498*/ 	.word	0x00000040
        /*049c*/ 	.short	0x010a
        /*049e*/ 	.byte	0x3f
	.zero		1


	//   ....[65]....
        /*04a0*/ 	.word	0x0000a240
        /*04a4*/ 	.word	0x00000007
        /*04a8*/ 	.word	0x00000000
        /*04ac*/ 	.short	0x010a
        /*04ae*/ 	.byte	0x3f
	.zero		1


	//   ....[66]....
        /*04b0*/ 	.word	0x0000a290
        /*04b4*/ 	.word	0x00000006
        /*04b8*/ 	.word	0x00000000
        /*04bc*/ 	.short	0x010a
        /*04be*/ 	.byte	0x3f
	.zero		1


	//   ....[67]....
        /*04c0*/ 	.word	0x0000a2e0
        /*04c4*/ 	.word	0x00000007
        /*04c8*/ 	.word	0x00000000
        /*04cc*/ 	.short	0x010a
        /*04ce*/ 	.byte	0x3f
	.zero		1


	//   ....[68]....
        /*04d0*/ 	.word	0x0000a330
        /*04d4*/ 	.word	0x00000006
        /*04d8*/ 	.word	0x00000000
        /*04dc*/ 	.short	0x010a
        /*04de*/ 	.byte	0x3f
	.zero		1


	//   ....[69]....
        /*04e0*/ 	.word	0x0000a380
        /*04e4*/ 	.word	0x00000007
        /*04e8*/ 	.word	0x00000000
        /*04ec*/ 	.short	0x010a
        /*04ee*/ 	.byte	0x3f
	.zero		1


	//   ....[70]....
        /*04f0*/ 	.word	0x0000a3d0
        /*04f4*/ 	.word	0x00000006
        /*04f8*/ 	.word	0x00000000
        /*04fc*/ 	.short	0x010a
        /*04fe*/ 	.byte	0x3f
	.zero		1


	//   ....[71]....
        /*0500*/ 	.word	0x0000a420
        /*0504*/ 	.word	0x00000007
        /*0508*/ 	.word	0x00000000
        /*050c*/ 	.short	0x010a
        /*050e*/ 	.byte	0x3f
	.zero		1


	//----- nvinfo : EIATTR_NUM_MBARRIERS
	.align		4
.L_38:
        /*0510*/ 	.byte	0x03, 0x38
        /*0512*/ 	.short	0x0018


	//----- nvinfo : EIATTR_EXIT_INSTR_OFFSETS
	.align		4
        /*0514*/ 	.byte	0x04, 0x1c
        /*0516*/ 	.short	(.L_40 - .L_39)


	//   ....[0]....
.L_39:
        /*0518*/ 	.word	0x00009dd0


	//----- nvinfo : EIATTR_MAX_THREADS
	.align		4
.L_40:
        /*051c*/ 	.byte	0x04, 0x05
        /*051e*/ 	.short	(.L_42 - .L_41)
.L_41:
        /*0520*/ 	.word	0x00000180
        /*0524*/ 	.word	0x00000001
        /*0528*/ 	.word	0x00000001


	//----- nvinfo : EIATTR_CRS_STACK_SIZE
	.align		4
.L_42:
        /*052c*/ 	.byte	0x04, 0x1e
        /*052e*/ 	.short	(.L_44 - .L_43)
.L_43:
        /*0530*/ 	.word	0x00000000


	//----- nvinfo : EIATTR_CBANK_PARAM_SIZE
	.align		4
.L_44:
        /*0534*/ 	.byte	0x03, 0x19
        /*0536*/ 	.short	0x0770


	//----- nvinfo : EIATTR_PARAM_CBANK
	.align		4
        /*0538*/ 	.byte	0x04, 0x0a
        /*053a*/ 	.short	(.L_46 - .L_45)
	.align		4
.L_45:
        /*053c*/ 	.word	index@(.nv.constant0._ZN7cutlass13device_kernelINS_4gemm6kernel13GemmUniversalIN4cute5tupleIJiiiiEEENS1_10collective13CollectiveMmaINS1_34MainloopSm90TmaGmmaWarpSpecializedILi8ENS5_IJNS4_1CILi1EEESB_SB_EEENS1_35KernelTmaWarpSpecializedCooperativeEEENS5_IJNSA_ILi128EEENSA_ILi64EEESG_EEENS_6half_tENS5_IJlSB_lEEESI_SJ_NS4_8TiledMMAINS4_8MMA_AtomIJNS4_4SM904GMMA25MMA_64x64x16_F32F16F16_SSILNSN_5MajorE0ELSP_0ELNSN_7ScaleInE1ELSQ_1EEEEEENS4_6LayoutINS5_IJNSA_ILi2EEESB_SB_EEENS5_IJSB_NSA_ILi0EEESW_EEEEENS5_IJNS4_10UnderscoreESZ_SZ_EEEEENS4_13SM90_TMA_LOADENS4_14ComposedLayoutINS4_7SwizzleILi3ELi4ELi3EEENS4_18smem_ptr_flag_bitsILi16EEENST_INS5_IJNSA_ILi8EEESG_EEENS5_IJSG_SB_EEEEEEEvNS4_8identityES12_S1C_vS1D_EENS_8epilogue10collective18CollectiveEpilogueINS1F_22Sm90TmaWarpSpecializedILi3ELi2ELi16ELb1ELb0EEEJSH_NS5_IJSF_NSA_ILi32EEEEEESI_SJ_SI_SJ_NS1F_6fusion15FusionCallbacksIS1J_NS1M_13LinCombEltActINS1F_6thread4GELUESI_fSI_fLNS_15FloatRoundStyleE2EEESH_S1L_JEEES12_NS13_INS14_ILi2ELi4ELi3EEES17_NST_INS5_IJS18_S1K_EEENS5_IJS1K_SB_EEEEEEENS4_17SM75_U32x4_LDSM_NENS4_14SM90_TMA_STOREES1Y_NS4_17SM90_U32x4_STSM_NENS4_9Copy_AtomIJS21_SI_EEEvEEEvvEEEEvNT_6ParamsE)
        /*0540*/ 	.short	0x0210
        /*0542*/ 	.short	0x0770


	//----- nvinfo : EIATTR_SW_WAR
	.align		4
.L_46:
        /*0544*/ 	.byte	0x04, 0x36
        /*0546*/ 	.short	(.L_48 - .L_47)
.L_47:
        /*0548*/ 	.word	0x00000008
.L_48:


//--------------------- .nv.callgraph             --------------------------
	.section	.nv.callgraph,"",@"SHT_CUDA_CALLGRAPH"
	.align	4
	.sectionentsize	8
	.align		4
        /*0000*/ 	.word	0x00000000
	.align		4
        /*0004*/ 	.word	0xffffffff
	.align		4
        /*0008*/ 	.word	index@(_ZN7cutlass13device_kernelINS_4gemm6kernel13GemmUniversalIN4cute5tupleIJiiiiEEENS1_10collective13CollectiveMmaINS1_34MainloopSm90TmaGmmaWarpSpecializedILi8ENS5_IJNS4_1CILi1EEESB_SB_EEENS1_35KernelTmaWarpSpecializedCooperativeEEENS5_IJNSA_ILi128EEENSA_ILi64EEESG_EEENS_6half_tENS5_IJlSB_lEEESI_SJ_NS4_8TiledMMAINS4_8MMA_AtomIJNS4_4SM904GMMA25MMA_64x64x16_F32F16F16_SSILNSN_5MajorE0ELSP_0ELNSN_7ScaleInE1ELSQ_1EEEEEENS4_6LayoutINS5_IJNSA_ILi2EEESB_SB_EEENS5_IJSB_NSA_ILi0EEESW_EEEEENS5_IJNS4_10UnderscoreESZ_SZ_EEEEENS4_13SM90_TMA_LOADENS4_14ComposedLayoutINS4_7SwizzleILi3ELi4ELi3EEENS4_18smem_ptr_flag_bitsILi16EEENST_INS5_IJNSA_ILi8EEESG_EEENS5_IJSG_SB_EEEEEEEvNS4_8identityES12_S1C_vS1D_EENS_8epilogue10collective18CollectiveEpilogueINS1F_22Sm90TmaWarpSpecializedILi3ELi2ELi16ELb1ELb0EEEJSH_NS5_IJSF_NSA_ILi32EEEEEESI_SJ_SI_SJ_NS1F_6fusion15FusionCallbacksIS1J_NS1M_13LinCombEltActINS1F_6thread4GELUESI_fSI_fLNS_15FloatRoundStyleE2EEESH_S1L_JEEES12_NS13_INS14_ILi2ELi4ELi3EEES17_NST_INS5_IJS18_S1K_EEENS5_IJS1K_SB_EEEEEEENS4_17SM75_U32x4_LDSM_NENS4_14SM90_TMA_STOREES1Y_NS4_17SM90_U32x4_STSM_NENS4_9Copy_AtomIJS21_SI_EEEvEEEvvEEEEvNT_6ParamsE)
	.align		4
        /*000c*/ 	.word	index@(__assertfail)
	.align		4
        /*0010*/ 	.word	0x00000000
	.align		4
        /*0014*/ 	.word	0xfffffffe
	.align		4
        /*0018*/ 	.word	0x00000000
	.align		4
        /*001c*/ 	.word	0xfffffffd
	.align		4
        /*0020*/ 	.word	0x00000000
	.align		4
        /*0024*/ 	.word	0xfffffffc


//--------------------- .nv.constant4             --------------------------
	.section	.nv.constant4,"a",@progbits
	.align	8
	.align		8
.nv.constant4:
        /*0000*/ 	.dword	__assertfail
	.align		8
        /*0008*/ 	.dword	__unnamed_1
	.align		8
        /*0010*/ 	.dword	__unnamed_2
	.align		8
        /*0018*/ 	.dword	_ZN39_INTERNAL_f62ee964_4_k_cu_588288c0_27404cuda3std3__45__cpo5beginE
	.align		8
        /*0020*/ 	.dword	_ZN39_INTERNAL_f62ee964_4_k_cu_588288c0_27404cuda3std3__45__cpo3endE
	.align		8
        /*0028*/ 	.dword	_ZN39_INTERNAL_f62ee964_4_k_cu_588288c0_27404cuda3std3__45__cpo6cbeginE
	.align		8
        /*0030*/ 	.dword	_ZN39_INTERNAL_f62ee964_4_k_cu_588288c0_27404cuda3std3__45__cpo4cendE
	.align		8
        /*0038*/ 	.dword	_ZN39_INTERNAL_f62ee964_4_k_cu_588288c0_27404cuda3std3__441_GLOBAL__N__f62ee964_4_k_cu_588288c0_27406ignoreE
	.align		8
        /*0040*/ 	.dword	_ZN39_INTERNAL_f62ee964_4_k_cu_588288c0_27404cuda3std3__419piecewise_constructE
	.align		8
        /*0048*/ 	.dword	_ZN39_INTERNAL_f62ee964_4_k_cu_588288c0_27404cuda3std3__48in_placeE
	.align		8
        /*0050*/ 	.dword	_ZN39_INTERNAL_f62ee964_4_k_cu_588288c0_27404cuda3std6ranges3__45__cpo4swapE
	.align		8
        /*0058*/ 	.dword	_ZN39_INTERNAL_f62ee964_4_k_cu_588288c0_27404cuda3std6ranges3__45__cpo9iter_moveE
	.align		8
        /*0060*/ 	.dword	_ZN39_INTERNAL_f62ee964_4_k_cu_588288c0_27404cute7productE
	.align		8
        /*0068*/ 	.dword	_ZN39_INTERNAL_f62ee964_4_k_cu_588288c0_27404cute1_E
	.align		8
        /*0070*/ 	.dword	$str$22
	.align		8
        /*0078*/ 	.dword	$str$23
	.align		8
        /*0080*/ 	.dword	$str$26
	.align		8
        /*0088*/ 	.dword	$str$27


//--------------------- .text._ZN7cutlass13device_kernelINS_4gemm6kernel13GemmUniversalIN4cute5tupleIJiiiiEEENS1_10collective13CollectiveMmaINS1_34MainloopSm90TmaGmmaWarpSpecializedILi8ENS5_IJNS4_1CILi1EEESB_SB_EEENS1_35KernelTmaWarpSpecializedCooperativeEEENS5_IJNSA_ILi128EEENSA_ILi64EEESG_EEENS_6half_tENS5_IJlSB_lEEESI_SJ_NS4_8TiledMMAINS4_8MMA_AtomIJNS4_4SM904GMMA25MMA_64x64x16_F32F16F16_SSILNSN_5MajorE0ELSP_0ELNSN_7ScaleInE1ELSQ_1EEEEEENS4_6LayoutINS5_IJNSA_ILi2EEESB_SB_EEENS5_IJSB_NSA_ILi0EEESW_EEEEENS5_IJNS4_10UnderscoreESZ_SZ_EEEEENS4_13SM90_TMA_LOADENS4_14ComposedLayoutINS4_7SwizzleILi3ELi4ELi3EEENS4_18smem_ptr_flag_bitsILi16EEENST_INS5_IJNSA_ILi8EEESG_EEENS5_IJSG_SB_EEEEEEEvNS4_8identityES12_S1C_vS1D_EENS_8epilogue10collective18CollectiveEpilogueINS1F_22Sm90TmaWarpSpecializedILi3ELi2ELi16ELb1ELb0EEEJSH_NS5_IJSF_NSA_ILi32EEEEEESI_SJ_SI_SJ_NS1F_6fusion15FusionCallbacksIS1J_NS1M_13LinCombEltActINS1F_6thread4GELUESI_fSI_fLNS_15FloatRoundStyleE2EEESH_S1L_JEEES12_NS13_INS14_ILi2ELi4ELi3EEES17_NST_INS5_IJS18_S1K_EEENS5_IJS1K_SB_EEEEEEENS4_17SM75_U32x4_LDSM_NENS4_14SM90_TMA_STOREES1Y_NS4_17SM90_U32x4_STSM_NENS4_9Copy_AtomIJS21_SI_EEEvEEEvvEEEEvNT_6ParamsE --------------------------
	.section	.text._ZN7cutlass13device_kernelINS_4gemm6kernel13GemmUniversalIN4cute5tupleIJiiiiEEENS1_10collective13CollectiveMmaINS1_34MainloopSm90TmaGmmaWarpSpecializedILi8ENS5_IJNS4_1CILi1EEESB_SB_EEENS1_35KernelTmaWarpSpecializedCooperativeEEENS5_IJNSA_ILi128EEENSA_ILi64EEESG_EEENS_6half_tENS5_IJlSB_lEEESI_SJ_NS4_8TiledMMAINS4_8MMA_AtomIJNS4_4SM904GMMA25MMA_64x64x16_F32F16F16_SSILNSN_5MajorE0ELSP_0ELNSN_7ScaleInE1ELSQ_1EEEEEENS4_6LayoutINS5_IJNSA_ILi2EEESB_SB_EEENS5_IJSB_NSA_ILi0EEESW_EEEEENS5_IJNS4_10UnderscoreESZ_SZ_EEEEENS4_13SM90_TMA_LOADENS4_14ComposedLayoutINS4_7SwizzleILi3ELi4ELi3EEENS4_18smem_ptr_flag_bitsILi16EEENST_INS5_IJNSA_ILi8EEESG_EEENS5_IJSG_SB_EEEEEEEvNS4_8identityES12_S1C_vS1D_EENS_8epilogue10collective18CollectiveEpilogueINS1F_22Sm90TmaWarpSpecializedILi3ELi2ELi16ELb1ELb0EEEJSH_NS5_IJSF_NSA_ILi32EEEEEESI_SJ_SI_SJ_NS1F_6fusion15FusionCallbacksIS1J_NS1M_13LinCombEltActINS1F_6thread4GELUESI_fSI_fLNS_15FloatRoundStyleE2EEESH_S1L_JEEES12_NS13_INS14_ILi2ELi4ELi3EEES17_NST_INS5_IJS18_S1K_EEENS5_IJS1K_SB_EEEEEEENS4_17SM75_U32x4_LDSM_NENS4_14SM90_TMA_STOREES1Y_NS4_17SM90_U32x4_STSM_NENS4_9Copy_AtomIJS21_SI_EEEvEEEvvEEEEvNT_6ParamsE,"ax",@progbits
	.align	128
.text._ZN7cutlass13device_kernelINS_4gemm6kernel13GemmUniversalIN4cute5tupleIJiiiiEEENS1_10collective13CollectiveMmaINS1_34MainloopSm90TmaGmmaWarpSpecializedILi8ENS5_IJNS4_1CILi1EEESB_SB_EEENS1_35KernelTmaWarpSpecializedCooperativeEEENS5_IJNSA_ILi128EEENSA_ILi64EEESG_EEENS_6half_tENS5_IJlSB_lEEESI_SJ_NS4_8TiledMMAINS4_8MMA_AtomIJNS4_4SM904GMMA25MMA_64x64x16_F32F16F16_SSILNSN_5MajorE0ELSP_0ELNSN_7ScaleInE1ELSQ_1EEEEEENS4_6LayoutINS5_IJNSA_ILi2EEESB_SB_EEENS5_IJSB_NSA_ILi0EEESW_EEEEENS5_IJNS4_10UnderscoreESZ_SZ_EEEEENS4_13SM90_TMA_LOADENS4_14ComposedLayoutINS4_7SwizzleILi3ELi4ELi3EEENS4_18smem_ptr_flag_bitsILi16EEENST_INS5_IJNSA_ILi8EEESG_EEENS5_IJSG_SB_EEEEEEEvNS4_8identityES12_S1C_vS1D_EENS_8epilogue10collective18CollectiveEpilogueINS1F_22Sm90TmaWarpSpecializedILi3ELi2ELi16ELb1ELb0EEEJSH_NS5_IJSF_NSA_ILi32EEEEEESI_SJ_SI_SJ_NS1F_6fusion15FusionCallbacksIS1J_NS1M_13LinCombEltActINS1F_6thread4GELUESI_fSI_fLNS_15FloatRoundStyleE2EEESH_S1L_JEEES12_NS13_INS14_ILi2ELi4ELi3EEES17_NST_INS5_IJS18_S1K_EEENS5_IJS1K_SB_EEEEEEENS4_17SM75_U32x4_LDSM_NENS4_14SM90_TMA_STOREES1Y_NS4_17SM90_U32x4_STSM_NENS4_9Copy_AtomIJS21_SI_EEEvEEEvvEEEEvNT_6ParamsE:
        .type           _ZN7cutlass13device_kernelINS_4gemm6kernel13GemmUniversalIN4cute5tupleIJiiiiEEENS1_10collective13CollectiveMmaINS1_34MainloopSm90TmaGmmaWarpSpecializedILi8ENS5_IJNS4_1CILi1EEESB_SB_EEENS1_35KernelTmaWarpSpecializedCooperativeEEENS5_IJNSA_ILi128EEENSA_ILi64EEESG_EEENS_6half_tENS5_IJlSB_lEEESI_SJ_NS4_8TiledMMAINS4_8MMA_AtomIJNS4_4SM904GMMA25MMA_64x64x16_F32F16F16_SSILNSN_5MajorE0ELSP_0ELNSN_7ScaleInE1ELSQ_1EEEEEENS4_6LayoutINS5_IJNSA_ILi2EEESB_SB_EEENS5_IJSB_NSA_ILi0EEESW_EEEEENS5_IJNS4_10UnderscoreESZ_SZ_EEEEENS4_13SM90_TMA_LOADENS4_14ComposedLayoutINS4_7SwizzleILi3ELi4ELi3EEENS4_18smem_ptr_flag_bitsILi16EEENST_INS5_IJNSA_ILi8EEESG_EEENS5_IJSG_SB_EEEEEEEvNS4_8identityES12_S1C_vS1D_EENS_8epilogue10collective18CollectiveEpilogueINS1F_22Sm90TmaWarpSpecializedILi3ELi2ELi16ELb1ELb0EEEJSH_NS5_IJSF_NSA_ILi32EEEEEESI_SJ_SI_SJ_NS1F_6fusion15FusionCallbacksIS1J_NS1M_13LinCombEltActINS1F_6thread4GELUESI_fSI_fLNS_15FloatRoundStyleE2EEESH_S1L_JEEES12_NS13_INS14_ILi2ELi4ELi3EEES17_NST_INS5_IJS18_S1K_EEENS5_IJS1K_SB_EEEEEEENS4_17SM75_U32x4_LDSM_NENS4_14SM90_TMA_STOREES1Y_NS4_17SM90_U32x4_STSM_NENS4_9Copy_AtomIJS21_SI_EEEvEEEvvEEEEvNT_6ParamsE,@function
        .size           _ZN7cutlass13device_kernelINS_4gemm6kernel13GemmUniversalIN4cute5tupleIJiiiiEEENS1_10collective13CollectiveMmaINS1_34MainloopSm90TmaGmmaWarpSpecializedILi8ENS5_IJNS4_1CILi1EEESB_SB_EEENS1_35KernelTmaWarpSpecializedCooperativeEEENS5_IJNSA_ILi128EEENSA_ILi64EEESG_EEENS_6half_tENS5_IJlSB_lEEESI_SJ_NS4_8TiledMMAINS4_8MMA_AtomIJNS4_4SM904GMMA25MMA_64x64x16_F32F16F16_SSILNSN_5MajorE0ELSP_0ELNSN_7ScaleInE1ELSQ_1EEEEEENS4_6LayoutINS5_IJNSA_ILi2EEESB_SB_EEENS5_IJSB_NSA_ILi0EEESW_EEEEENS5_IJNS4_10UnderscoreESZ_SZ_EEEEENS4_13SM90_TMA_LOADENS4_14ComposedLayoutINS4_7SwizzleILi3ELi4ELi3EEENS4_18smem_ptr_flag_bitsILi16EEENST_INS5_IJNSA_ILi8EEESG_EEENS5_IJSG_SB_EEEEEEEvNS4_8identityES12_S1C_vS1D_EENS_8epilogue10collective18CollectiveEpilogueINS1F_22Sm90TmaWarpSpecializedILi3ELi2ELi16ELb1ELb0EEEJSH_NS5_IJSF_NSA_ILi32EEEEEESI_SJ_SI_SJ_NS1F_6fusion15FusionCallbacksIS1J_NS1M_13LinCombEltActINS1F_6thread4GELUESI_fSI_fLNS_15FloatRoundStyleE2EEESH_S1L_JEEES12_NS13_INS14_ILi2ELi4ELi3EEES17_NST_INS5_IJS18_S1K_EEENS5_IJS1K_SB_EEEEEEENS4_17SM75_U32x4_LDSM_NENS4_14SM90_TMA_STOREES1Y_NS4_17SM90_U32x4_STSM_NENS4_9Copy_AtomIJS21_SI_EEEvEEEvvEEEEvNT_6ParamsE,(.L_x_158 - _ZN7cutlass13device_kernelINS_4gemm6kernel13GemmUniversalIN4cute5tupleIJiiiiEEENS1_10collective13CollectiveMmaINS1_34MainloopSm90TmaGmmaWarpSpecializedILi8ENS5_IJNS4_1CILi1EEESB_SB_EEENS1_35KernelTmaWarpSpecializedCooperativeEEENS5_IJNSA_ILi128EEENSA_ILi64EEESG_EEENS_6half_tENS5_IJlSB_lEEESI_SJ_NS4_8TiledMMAINS4_8MMA_AtomIJNS4_4SM904GMMA25MMA_64x64x16_F32F16F16_SSILNSN_5MajorE0ELSP_0ELNSN_7ScaleInE1ELSQ_1EEEEEENS4_6LayoutINS5_IJNSA_ILi2EEESB_SB_EEENS5_IJSB_NSA_ILi0EEESW_EEEEENS5_IJNS4_10UnderscoreESZ_SZ_EEEEENS4_13SM90_TMA_LOADENS4_14ComposedLayoutINS4_7SwizzleILi3ELi4ELi3EEENS4_18smem_ptr_flag_bitsILi16EEENST_INS5_IJNSA_ILi8EEESG_EEENS5_IJSG_SB_EEEEEEEvNS4_8identityES12_S1C_vS1D_EENS_8epilogue10collective18CollectiveEpilogueINS1F_22Sm90TmaWarpSpecializedILi3ELi2ELi16ELb1ELb0EEEJSH_NS5_IJSF_NSA_ILi32EEEEEESI_SJ_SI_SJ_NS1F_6fusion15FusionCallbacksIS1J_NS1M_13LinCombEltActINS1F_6thread4GELUESI_fSI_fLNS_15FloatRoundStyleE2EEESH_S1L_JEEES12_NS13_INS14_ILi2ELi4ELi3EEES17_NST_INS5_IJS18_S1K_EEENS5_IJS1K_SB_EEEEEEENS4_17SM75_U32x4_LDSM_NENS4_14SM90_TMA_STOREES1Y_NS4_17SM90_U32x4_STSM_NENS4_9Copy_AtomIJS21_SI_EEEvEEEvvEEEEvNT_6ParamsE)
        .other          _ZN7cutlass13device_kernelINS_4gemm6kernel13GemmUniversalIN4cute5tupleIJiiiiEEENS1_10collective13CollectiveMmaINS1_34MainloopSm90TmaGmmaWarpSpecializedILi8ENS5_IJNS4_1CILi1EEESB_SB_EEENS1_35KernelTmaWarpSpecializedCooperativeEEENS5_IJNSA_ILi128EEENSA_ILi64EEESG_EEENS_6half_tENS5_IJlSB_lEEESI_SJ_NS4_8TiledMMAINS4_8MMA_AtomIJNS4_4SM904GMMA25MMA_64x64x16_F32F16F16_SSILNSN_5MajorE0ELSP_0ELNSN_7ScaleInE1ELSQ_1EEEEEENS4_6LayoutINS5_IJNSA_ILi2EEESB_SB_EEENS5_IJSB_NSA_ILi0EEESW_EEEEENS5_IJNS4_10UnderscoreESZ_SZ_EEEEENS4_13SM90_TMA_LOADENS4_14ComposedLayoutINS4_7SwizzleILi3ELi4ELi3EEENS4_18smem_ptr_flag_bitsILi16EEENST_INS5_IJNSA_ILi8EEESG_EEENS5_IJSG_SB_EEEEEEEvNS4_8identityES12_S1C_vS1D_EENS_8epilogue10collective18CollectiveEpilogueINS1F_22Sm90TmaWarpSpecializedILi3ELi2ELi16ELb1ELb0EEEJSH_NS5_IJSF_NSA_ILi32EEEEEESI_SJ_SI_SJ_NS1F_6fusion15FusionCallbacksIS1J_NS1M_13LinCombEltActINS1F_6thread4GELUESI_fSI_fLNS_15FloatRoundStyleE2EEESH_S1L_JEEES12_NS13_INS14_ILi2ELi4ELi3EEES17_NST_INS5_IJS18_S1K_EEENS5_IJS1K_SB_EEEEEEENS4_17SM75_U32x4_LDSM_NENS4_14SM90_TMA_STOREES1Y_NS4_17SM90_U32x4_STSM_NENS4_9Copy_AtomIJS21_SI_EEEvEEEvvEEEEvNT_6ParamsE,@"STO_CUDA_ENTRY STV_DEFAULT"
_ZN7cutlass13device_kernelINS_4gemm6kernel13GemmUniversalIN4cute5tupleIJiiiiEEENS1_10collective13CollectiveMmaINS1_34MainloopSm90TmaGmmaWarpSpecializedILi8ENS5_IJNS4_1CILi1EEESB_SB_EEENS1_35KernelTmaWarpSpecializedCooperativeEEENS5_IJNSA_ILi128EEENSA_ILi64EEESG_EEENS_6half_tENS5_IJlSB_lEEESI_SJ_NS4_8TiledMMAINS4_8MMA_AtomIJNS4_4SM904GMMA25MMA_64x64x16_F32F16F16_SSILNSN_5MajorE0ELSP_0ELNSN_7ScaleInE1ELSQ_1EEEEEENS4_6LayoutINS5_IJNSA_ILi2EEESB_SB_EEENS5_IJSB_NSA_ILi0EEESW_EEEEENS5_IJNS4_10UnderscoreESZ_SZ_EEEEENS4_13SM90_TMA_LOADENS4_14ComposedLayoutINS4_7SwizzleILi3ELi4ELi3EEENS4_18smem_ptr_flag_bitsILi16EEENST_INS5_IJNSA_ILi8EEESG_EEENS5_IJSG_SB_EEEEEEEvNS4_8identityES12_S1C_vS1D_EENS_8epilogue10collective18CollectiveEpilogueINS1F_22Sm90TmaWarpSpecializedILi3ELi2ELi16ELb1ELb0EEEJSH_NS5_IJSF_NSA_ILi32EEEEEESI_SJ_SI_SJ_NS1F_6fusion15FusionCallbacksIS1J_NS1M_13LinCombEltActINS1F_6thread4GELUESI_fSI_fLNS_15FloatRoundStyleE2EEESH_S1L_JEEES12_NS13_INS14_ILi2ELi4ELi3EEES17_NST_INS5_IJS18_S1K_EEENS5_IJS1K_SB_EEEEEEENS4_17SM75_U32x4_LDSM_NENS4_14SM90_TMA_STOREES1Y_NS4_17SM90_U32x4_STSM_NENS4_9Copy_AtomIJS21_SI_EEEvEEEvvEEEEvNT_6ParamsE:
[----:B------:R-:W1:Y:S01]  /*0000*/  LDC R1, c[0x0][0x28] ;  /* 0x00000a00ff017b82 */ /* 0x000e620000000800 */
[----:B------:R-:W2:Y:S07]  /*0010*/  S2R R18, SR_TID.X ;  /* 0x0000000000127919 */ /* 0x000eae0000002100 */
[----:B------:R-:W3:Y:S01]  /*0020*/  LDC.64 R4, c[0x0][0x588] ;  /* 0x00016200ff047b82 */ /* 0x000ee20000000a00 */
[----:B------:R-:W-:Y:S01]  /*0030*/  ELECT P0, URZ, PT ;  /* 0x00000000003f782f */ /* 0x000fe20003800000 */
[----:B------:R-:W-:Y:S01]  /*0040*/  BSSY B0, `(.L_x_0) ;  /* 0x0000016000007945 */ /* 0x000fe20003800000 */
[----:B--2---:R-:W-:-:S02]  /*0050*/  SHF.R.U32.HI R6, RZ, 0x5, R18 ;  /* 0x00000005ff067819 */ /* 0x004fc40000011612 */
[----:B------:R-:W-:-:S03]  /*0060*/  SHF.R.U32.HI R2, RZ, 0x7, R18 ;  /* 0x00000007ff027819 */ /* 0x000fc60000011612 */
[----:B------:R-:W2:Y:S04]  /*0070*/  SHFL.IDX PT, R0, R6, RZ, 0x1f ;  /* 0x00001fff06007589 */ /* 0x000ea800000e0000 */
[----:B------:R4:W1:Y:S01]  /*0080*/  SHFL.IDX PT, R10, R2, RZ, 0x1f ;  /* 0x00001fff020a7589 */ /* 0x00086200000e0000 */
[----:B--2---:R-:W-:Y:S02]  /*0090*/  ISETP.NE.OR P0, PT, R0, RZ, !P0 ;  /* 0x000000ff0000720c */ /* 0x004fe40004705670 */
[----:B------:R-:W-:-:S11]  /*00a0*/  SHF.R.S32.HI R3, RZ, 0x1f, R0 ;  /* 0x0000001fff037819 */ /* 0x000fd60000011400 */
[----:B-1-34-:R-:W-:Y:S05]  /*00b0*/  @P0 BRA `(.L_x_1) ;  /* 0x0000000000380947 */ /* 0x01afea0003800000 */
[----:B------:R-:W-:Y:S02]  /*00c0*/  ULDC.64 UR4, c[0x0][0x198] ;  /* 0x0000660000047ab9 */ /* 0x000fe40000000a00 */
[----:B------:R-:W-:Y:S02]  /*00d0*/  UIADD3 UR6, UP0, UR4, 0xf0, URZ ;  /* 0x000000f004067890 */ /* 0x000fe4000ff1e03f */
[----:B------:R-:W-:Y:S02]  /*00e0*/  UIADD3 UR8, UP1, UR4, 0x1f0, URZ ;  /* 0x000001f004087890 */ /* 0x000fe4000ff3e03f */
[----:B------:R-:W-:Y:S02]  /*00f0*/  UIADD3 UR10, UP2, UR4, 0x3f0, URZ ;  /* 0x000003f0040a7890 */ /* 0x000fe4000ff5e03f */
[----:B------:R-:W-:Y:S02]  /*0100*/  UIADD3 UR4, UP3, UR4, 0x4f0, URZ ;  /* 0x000004f004047890 */ /* 0x000fe4000ff7e03f */
[----:B------:R-:W-:-:S02]  /*0110*/  UIADD3.X UR7, URZ, UR5, URZ, UP0, !UPT ;  /* 0x000000053f077290 */ /* 0x000fc400087fe43f */
[----:B------:R-:W-:Y:S02]  /*0120*/  UIADD3.X UR9, URZ, UR5, URZ, UP1, !UPT ;  /* 0x000000053f097290 */ /* 0x000fe40008ffe43f */
[----:B------:R-:W-:Y:S02]  /*0130*/  UIADD3.X UR11, URZ, UR5, URZ, UP2, !UPT ;  /* 0x000000053f0b7290 */ /* 0x000fe400097fe43f */
[----:B------:R-:W-:-:S03]  /*0140*/  UIADD3.X UR5, URZ, UR5, URZ, UP3, !UPT ;  /* 0x000000053f057290 */ /* 0x000fc60009ffe43f */
[----:B------:R1:W-:Y:S02]  /*0150*/  UTMACCTL.PF [UR6] ;  /* 0x00000000060079b9 */ /* 0x0003e40008040000 */
[----:B------:R1:W-:Y:S02]  /*0160*/  UTMACCTL.PF [UR8] ;  /* 0x00000000080079b9 */ /* 0x0003e40008040000 */
[----:B------:R1:W-:Y:S02]  /*0170*/  UTMACCTL.PF [UR10] ;  /* 0x000000000a0079b9 */ /* 0x0003e40008040000 */
[----:B------:R1:W-:Y:S02]  /*0180*/  UTMACCTL.PF [UR4] ;  /* 0x00000000040079b9 */ /* 0x0003e40008040000 */
[----:B-1----:R-:W-:Y:S01]  /*0190*/  NOP ;  /* 0x0000000000007918 */ /* 0x002fe20000000000 */
.L_x_1:
[----:B------:R-:W-:Y:S05]  /*01a0*/  BSYNC B0 ;  /* 0x0000000000007941 */ /* 0x000fea0003800000 */
.L_x_0:
[----:B------:R-:W-:Y:S01]  /*01b0*/  ULDC.64 UR4, c[0x0][0x590] ;  /* 0x0001640000047ab9 */ /* 0x000fe20000000a00 */
[----:B------:R-:W-:Y:S01]  /*01c0*/  LEA.HI R3, R3, R0, RZ, 0x2 ;  /* 0x0000000003037211 */ /* 0x000fe200078f10ff */
[----:B------:R-:W-:Y:S01]  /*01d0*/  ULDC.64 UR52, c[0x0][0x208] ;  /* 0x0000820000347ab9 */ /* 0x000fe20000000a00 */
[----:B------:R-:W-:Y:S01]  /*01e0*/  ISETP.NE.U32.AND P2, PT, RZ, UR4, PT ;  /* 0x00000004ff007c0c */ /* 0x000fe2000bf45070 */
[----:B------:R-:W-:Y:S01]  /*01f0*/  IMAD.MOV.U32 R2, RZ, RZ, R4 ;  /* 0x000000ffff027224 */ /* 0x000fe200078e0004 */
[----:B------:R-:W-:Y:S02]  /*0200*/  LOP3.LUT R3, R3, 0xfffffffc, RZ, 0xc0, !PT ;  /* 0xfffffffc03037812 */ /* 0x000fe400078ec0ff */
[----:B------:R-:W-:Y:S02]  /*0210*/  ISETP.NE.AND.EX P3, PT, RZ, UR5, PT, P2 ;  /* 0x00000005ff007c0c */ /* 0x000fe4000bf65320 */
[----:B------:R-:W-:Y:S01]  /*0220*/  PRMT R7, RZ, 0x7610, R7 ;  /* 0x00007610ff077816 */ /* 0x000fe20000000007 */
[----:B------:R-:W-:-:S02]  /*0230*/  IMAD.IADD R0, R0, 0x1, -R3 ;  /* 0x0000000100007824 */ /* 0x000fc400078e0a03 */
[----:B------:R-:W-:-:S08]  /*0240*/  IMAD.MOV.U32 R3, RZ, RZ, R5 ;  /* 0x000000ffff037224 */ /* 0x000fd000078e0005 */
[----:B------:R-:W-:Y:S05]  /*0250*/  @P3 BRA `(.L_x_2) ;  /* 0x0000000000303947 */ /* 0x000fea0003800000 */
[----:B------:R-:W-:Y:S02]  /*0260*/  ULDC.64 UR6, c[0x0][0x588] ;  /* 0x0001620000067ab9 */ /* 0x000fe40000000a00 */
[----:B------:R-:W-:-:S04]  /*0270*/  ISETP.NE.U32.AND P0, PT, RZ, UR6, PT ;  /* 0x00000006ff007c0c */ /* 0x000fc8000bf05070 */
[----:B------:R-:W-:-:S13]  /*0280*/  ISETP.NE.AND.EX P0, PT, RZ, UR7, PT, P0 ;  /* 0x00000007ff007c0c */ /* 0x000fda000bf05300 */
[----:B------:R-:W-:Y:S05]  /*0290*/  @!P0 BRA `(.L_x_3) ;  /* 0x0000000000108947 */ /* 0x000fea0003800000 */
[----:B------:R-:W2:Y:S02]  /*02a0*/  LDG.E R7, desc[UR52][R2.64] ;  /* 0x0000003402077981 */ /* 0x000ea4000c1e1900 */
[----:B--2---:R-:W-:Y:S01]  /*02b0*/  FSETP.NEU.AND P1, PT, R7, RZ, PT ;  /* 0x000000ff0700720b */ /* 0x004fe20003f2d000 */
[----:B------:R-:W-:Y:S01]  /*02c0*/  IMAD.MOV.U32 R7, RZ, RZ, 0x1 ;  /* 0x00000001ff077424 */ /* 0x000fe200078e00ff */
[----:B------:R-:W-:Y:S11]  /*02d0*/  BRA `(.L_x_2) ;  /* 0x0000000000107947 */ /* 0x000ff60003800000 */
.L_x_3:
[----:B------:R-:W-:Y:S01]  /*02e0*/  ULDC UR6, c[0x0][0x580] ;  /* 0x0001600000067ab9 */ /* 0x000fe20000000800 */
[----:B------:R-:W-:Y:S01]  /*02f0*/  IMAD.MOV.U32 R7, RZ, RZ, 0x1 ;  /* 0x00000001ff077424 */ /* 0x000fe200078e00ff */
[----:B------:R-:W-:Y:S02]  /*0300*/  FSETP.NEU.AND P1, PT, RZ, UR6, PT ;  /* 0x00000006ff007c0b */ /* 0x000fe4000bf2d000 */
[----:B------:R-:W-:-:S11]  /*0310*/  CS2R R2, SRZ ;  /* 0x0000000000027805 */ /* 0x000fd6000001ff00 */
.L_x_2:
[----:B------:R-:W-:Y:S02]  /*0320*/  ISETP.NE.U32.AND P4, PT, R2, RZ, PT ;  /* 0x000000ff0200720c */ /* 0x000fe40003f85070 */
[----:B------:R-:W-:Y:S02]  /*0330*/  ISETP.NE.AND.EX P5, PT, RZ, UR5, PT, P2 ;  /* 0x00000005ff007c0c */ /* 0x000fe4000bfa5320 */
[----:B------:R-:W-:Y:S02]  /*0340*/  ISETP.NE.AND.EX P2, PT, R3, RZ, PT, P4 ;  /* 0x000000ff0300720c */ /* 0x000fe40003f45340 */
[----:B------:R-:W-:-:S11]  /*0350*/  PLOP3.LUT P0, PT, PT, PT, PT, 0x8, 0x0 ;  /* 0x000000000000781c */ /* 0x000fd60003f0e170 */
[----:B------:R-:W-:Y:S05]  /*0360*/  @P2 BRA P5, `(.L_x_4) ;  /* 0x0000000000342947 */ /* 0x000fea0002800000 */
[----:B------:R-:W-:-:S04]  /*0370*/  ISETP.NE.U32.AND P0, PT, RZ, UR4, PT ;  /* 0x00000004ff007c0c */ /* 0x000fc8000bf05070 */
[----:B------:R-:W-:-:S13]  /*0380*/  ISETP.NE.AND.EX P0, PT, RZ, UR5, PT, P0 ;  /* 0x00000005ff007c0c */ /* 0x000fda000bf05300 */
[----:B------:R-:W-:Y:S05]  /*0390*/  @!P0 BRA `(.L_x_5) ;  /* 0x0000000000248947 */ /* 0x000fea0003800000 */
[----:B------:R-:W-:Y:S02]  /*03a0*/  PRMT R7, R7, 0x9910, RZ ;  /* 0x0000991007077816 */ /* 0x000fe400000000ff */
[----:B------:R-:W-:Y:S02]  /*03b0*/  ISETP.NE.U32.AND P0, PT, R2, RZ, PT ;  /* 0x000000ff0200720c */ /* 0x000fe40003f05070 */
[----:B------:R-:W-:Y:S02]  /*03c0*/  ISETP.NE.AND P2, PT, R7, RZ, PT ;  /* 0x000000ff0700720c */ /* 0x000fe40003f45270 */
[----:B------:R-:W-:Y:S02]  /*03d0*/  ISETP.NE.AND.EX P0, PT, R3, RZ, PT, P0 ;  /* 0x000000ff0300720c */ /* 0x000fe40003f05300 */
[----:B------:R-:W-:-:S09]  /*03e0*/  SEL R2, RZ, 0xffffffff, P1 ;  /* 0xffffffffff027807 */ /* 0x000fd20000800000 */
[----:B------:R-:W-:-:S04]  /*03f0*/  @!P2 SEL R2, RZ, 0xffffffff, P0 ;  /* 0xffffffffff02a807 */ /* 0x000fc80000000000 */
[----:B------:R-:W-:-:S04]  /*0400*/  LOP3.LUT R2, R2, 0x1, RZ, 0xc0, !PT ;  /* 0x0000000102027812 */ /* 0x000fc800078ec0ff */
[----:B------:R-:W-:Y:S01]  /*0410*/  ISETP.EQ.U32.AND P0, PT, R2, 0x1, PT ;  /* 0x000000010200780c */ /* 0x000fe20003f02070 */
[----:B------:R-:W-:-:S12]  /*0420*/  BRA `(.L_x_4) ;  /* 0x0000000000047947 */ /* 0x000fd80003800000 */
.L_x_5:
[----:B------:R-:W-:-:S13]  /*0430*/  PLOP3.LUT P0, PT, P1, PT, PT, 0x8, 0x0 ;  /* 0x000000000000781c */ /* 0x000fda0000f0e170 */
.L_x_4:
[----:B------:R-:W1:Y:S02]  /*0440*/  SHFL.IDX PT, R2, R6, RZ, 0x1f ;  /* 0x00001fff06027589 */ /* 0x000e6400000e0000 */
[----:B-1----:R-:W-:-:S13]  /*0450*/  ISETP.NE.AND P1, PT, R2, RZ, PT ;  /* 0x000000ff0200720c */ /* 0x002fda0003f25270 */
[----:B------:R-:W-:Y:S05]  /*0460*/  @P1 BRA `(.L_x_6) ;  /* 0x0000000000841947 */ /* 0x000fea0003800000 */
[----:B------:R-:W-:Y:S01]  /*0470*/  ELECT P1, URZ, PT ;  /* 0x00000000003f782f */ /* 0x000fe20003820000 */
[----:B------:R-:W-:-:S12]  /*0480*/  BSSY B0, `(.L_x_6) ;  /* 0x000001f000007945 */ /* 0x000fd80003800000 */
[----:B------:R-:W-:Y:S05]  /*0490*/  @!P1 BRA `(.L_x_7) ;  /* 0x0000000000749947 */ /* 0x000fea0003800000 */
[----:B------:R-:W1:Y:S01]  /*04a0*/  S2UR UR8, SR_CgaCtaId ;  /* 0x00000000000879c3 */ /* 0x000e620000008800 */
[----:B------:R-:W-:Y:S01]  /*04b0*/  UMOV UR4, 0x400 ;  /* 0x0000040000047882 */ /* 0x000fe20000000000 */
[----:B------:R-:W-:Y:S01]  /*04c0*/  UMOV UR5, 0x1 ;  /* 0x0000000100057882 */ /* 0x000fe20000000000 */
[----:B------:R-:W-:Y:S02]  /*04d0*/  UMOV UR6, 0x100 ;  /* 0x0000010000067882 */ /* 0x000fe40000000000 */
[----:B------:R-:W-:-:S04]  /*04e0*/  UIADD3 UR6, -UR6, 0x100000, URZ ;  /* 0x0010000006067890 */ /* 0x000fc8000fffe13f */
[----:B------:R-:W-:Y:S02]  /*04f0*/  USHF.L.U32 UR7, UR6, 0xb, URZ ;  /* 0x0000000b06077899 */ /* 0x000fe4000800063f */
[----:B------:R-:W-:Y:S02]  /*0500*/  USHF.L.U32 UR6, UR6, 0x1, URZ ;  /* 0x0000000106067899 */ /* 0x000fe4000800063f */
[----:B-1----:R-:W-:Y:S02]  /*0510*/  ULEA UR8, UR8, UR4, 0x18 ;  /* 0x0000000408087291 */ /* 0x002fe4000f8ec03f */
[----:B------:R-:W-:-:S04]  /*0520*/  UIADD3 UR4, -UR5, 0x100000, URZ ;  /* 0x0010000005047890 */ /* 0x000fc8000fffe13f */
[----:B------:R-:W-:Y:S02]  /*0530*/  USHF.L.U32 UR5, UR4, 0xb, URZ ;  /* 0x0000000b04057899 */ /* 0x000fe4000800063f */
[----:B------:R-:W-:Y:S01]  /*0540*/  USHF.L.U32 UR4, UR4, 0x1, URZ ;  /* 0x0000000104047899 */ /* 0x000fe2000800063f */
[----:B------:R-:W1:Y:S11]  /*0550*/  FENCE.VIEW.ASYNC.S ;  /* 0x00000000000073c6 */ /* 0x000e760000000000 */
[----:B-1----:R1:W2:Y:S01]  /*0560*/  SYNCS.EXCH.64 URZ, [UR8], UR4 ;  /* 0x00000004083f75b2 */ /* 0x0022a20008000100 */
[----:B------:R1:W3:Y:S01]  /*0570*/  SYNCS.EXCH.64 URZ, [UR8+0x40], UR6 ;  /* 0x00004006083f75b2 */ /* 0x0002e20008000100 */
[----:B------:R1:W4:Y:S01]  /*0580*/  SYNCS.EXCH.64 URZ, [UR8+0x8], UR4 ;  /* 0x00000804083f75b2 */ /* 0x0003220008000100 */
[----:B------:R1:W1:Y:S01]  /*0590*/  SYNCS.EXCH.64 URZ, [UR8+0x48], UR6 ;  /* 0x00004806083f75b2 */ /* 0x0002620008000100 */
        /* <DEDUP_REMOVED lines=12> */
[----:B------:R-:W-:Y:S01]  /*0660*/  NOP ;  /* 0x0000000000007918 */ /* 0x000fe20000000000 */
.L_x_7:
[----:B-1----:R-:W-:Y:S05]  /*0670*/  BSYNC B0 ;  /* 0x0000000000007941 */ /* 0x002fea0003800000 */
.L_x_6:
[----:B------:R-:W1:Y:S01]  /*0680*/  SHFL.IDX PT, R3, R6, RZ, 0x1f ;  /* 0x00001fff06037589 */ /* 0x000e6200000e0000 */
[----:B------:R-:W2:Y:S01]  /*0690*/  LDC R2, c[0x0][0x904] ;  /* 0x00024100ff027b82 */ /* 0x000ea20000000800 */
[----:B------:R-:W-:Y:S01]  /*06a0*/  NOP ;  /* 0x0000000000007918 */ /* 0x000fe20000000000 */
[----:B-1----:R-:W-:-:S13]  /*06b0*/  ISETP.NE.AND P1, PT, R3, RZ, PT ;  /* 0x000000ff0300720c */ /* 0x002fda0003f25270 */
[----:B------:R-:W-:Y:S05]  /*06c0*/  @P1 BRA `(.L_x_8) ;  /* 0x0000000000501947 */ /* 0x000fea0003800000 */
[----:B------:R-:W1:Y:S01]  /*06d0*/  S2UR UR5, SR_CgaCtaId ;  /* 0x00000000000579c3 */ /* 0x000e620000008800 */
[----:B------:R-:W-:Y:S01]  /*06e0*/  UMOV UR4, 0x400 ;  /* 0x0000040000047882 */ /* 0x000fe20000000000 */
[----:B------:R-:W-:Y:S01]  /*06f0*/  UMOV UR6, 0x20 ;  /* 0x0000002000067882 */ /* 0x000fe20000000000 */
[----:B------:R-:W-:Y:S01]  /*0700*/  UMOV UR7, 0x100 ;  /* 0x0000010000077882 */ /* 0x000fe20000000000 */
[----:B------:R-:W-:Y:S01]  /*0710*/  ELECT P1, URZ, PT ;  /* 0x00000000003f782f */ /* 0x000fe20003820000 */
[----:B-1----:R-:W-:Y:S02]  /*0720*/  ULEA UR8, UR5, UR4, 0x18 ;  /* 0x0000000405087291 */ /* 0x002fe4000f8ec03f */
[----:B------:R-:W-:-:S04]  /*0730*/  UIADD3 UR4, -UR6, 0x100000, URZ ;  /* 0x0010000006047890 */ /* 0x000fc8000fffe13f */
[----:B------:R-:W-:Y:S02]  /*0740*/  USHF.L.U32 UR5, UR4, 0xb, URZ ;  /* 0x0000000b04057899 */ /* 0x000fe4000800063f */
[----:B------:R-:W-:Y:S02]  /*0750*/  USHF.L.U32 UR4, UR4, 0x1, URZ ;  /* 0x0000000104047899 */ /* 0x000fe4000800063f */
[----:B------:R-:W-:-:S04]  /*0760*/  UIADD3 UR6, -UR7, 0x100000, URZ ;  /* 0x0010000007067890 */ /* 0x000fc8000fffe13f */
[----:B------:R-:W-:Y:S02]  /*0770*/  USHF.L.U32 UR7, UR6, 0xb, URZ ;  /* 0x0000000b06077899 */ /* 0x000fe4000800063f */
[----:B------:R-:W-:Y:S01]  /*0780*/  USHF.L.U32 UR6, UR6, 0x1, URZ ;  /* 0x0000000106067899 */ /* 0x000fe2000800063f */
[----:B------:R-:W1:Y:S03]  /*0790*/  FENCE.VIEW.ASYNC.S ;  /* 0x00000000000073c6 */ /* 0x000e660000000000 */
[----:B-1----:R1:W1:Y:S08]  /*07a0*/  SYNCS.EXCH.64 URZ, [UR8+0x80], UR4 ;  /* 0x00008004083f75b2 */ /* 0x0022700008000100 */
[----:B------:R1:W1:Y:S01]  /*07b0*/  SYNCS.EXCH.64 URZ, [UR8+0x98], UR6 ;  /* 0x00009806083f75b2 */ /* 0x0002620008000100 */
[----:B------:R1:W1:Y:S01]  /*07c0*/  SYNCS.EXCH.64 URZ, [UR8+0x88], UR4 ;  /* 0x00008804083f75b2 */ /* 0x0002620008000100 */
[----:B------:R1:W1:Y:S01]  /*07d0*/  SYNCS.EXCH.64 URZ, [UR8+0xa0], UR6 ;  /* 0x0000a006083f75b2 */ /* 0x0002620008000100 */
[----:B------:R1:W1:Y:S01]  /*07e0*/  SYNCS.EXCH.64 URZ, [UR8+0x90], UR4 ;  /* 0x00009004083f75b2 */ /* 0x0002620008000100 */
[----:B------:R1:W1:Y:S01]  /*07f0*/  SYNCS.EXCH.64 URZ, [UR8+0xa8], UR6 ;  /* 0x0000a806083f75b2 */ /* 0x0002620008000100 */
[----:B------:R-:W-:Y:S01]  /*0800*/  NOP ;  /* 0x0000000000007918 */ /* 0x000fe20000000000 */
.L_x_8:
[----:B------:R-:W5:Y:S01]  /*0810*/  SHFL.IDX PT, R6, R6, RZ, 0x1f ;  /* 0x00001fff06067589 */ /* 0x000f6200000e0000 */
[----:B------:R-:W-:Y:S01]  /*0820*/  ELECT P1, URZ, PT ;  /* 0x00000000003f782f */ /* 0x000fe20003820000 */
[----:B------:R-:W3:Y:S01]  /*0830*/  S2UR UR42, SR_CgaCtaId ;  /* 0x00000000002a79c3 */ /* 0x000ee20000008800 */
[----:B--2---:R-:W-:Y:S01]  /*0840*/  ISETP.NE.AND P6, PT, R2, 0x1, PT ;  /* 0x000000010200780c */ /* 0x004fe20003fc5270 */
[----:B------:R-:W2:Y:S01]  /*0850*/  S2R R3, SR_CTAID.Y ;  /* 0x0000000000037919 */ /* 0x000ea20000002600 */
[----:B-1----:R-:W-:Y:S01]  /*0860*/  UMOV UR4, 0x20 ;  /* 0x0000002000047882 */ /* 0x002fe20000000000 */
[----:B------:R-:W-:Y:S01]  /*0870*/  ISETP.NE.AND P4, PT, R0, RZ, PT ;  /* 0x000000ff0000720c */ /* 0x000fe20003f85270 */
[----:B------:R-:W-:Y:S01]  /*0880*/  NOP ;  /* 0x0000000000007918 */ /* 0x000fe20000000000 */
[----:B------:R-:W1:Y:S01]  /*0890*/  S2R R8, SR_CTAID.X ;  /* 0x0000000000087919 */ /* 0x000e620000002500 */
[----:B------:R-:W-:Y:S01]  /*08a0*/  P2R R7, PR, RZ, 0x40 ;  /* 0x00000040ff077803 */ /* 0x000fe20000000000 */
[----:B------:R-:W-:Y:S01]  /*08b0*/  IMAD.MOV.U32 R9, RZ, RZ, RZ ;  /* 0x000000ffff097224 */ /* 0x000fe200078e00ff */
[----:B------:R-:W-:Y:S05]  /*08c0*/  BSSY B6, `(.L_x_9) ;  /* 0x0000950000067945 */ /* 0x000fea0003800000 */
[----:B------:R-:W1:Y:S01]  /*08d0*/  @P6 LDC R17, c[0x0][0x10] ;  /* 0x00000400ff116b82 */ /* 0x000e620000000800 */
[----:B------:R-:W-:Y:S01]  /*08e0*/  @P6 IMAD.MOV.U32 R7, RZ, RZ, RZ ;  /* 0x000000ffff076224 */ /* 0x000fe200078e00ff */
[----:B-----5:R-:W-:-:S06]  /*08f0*/  ISETP.NE.OR P2, PT, R6, RZ, !P1 ;  /* 0x000000ff0600720c */ /* 0x020fcc0004f45670 */
[----:B------:R-:W5:Y:S01]  /*0900*/  @!P6 LDC R11, c[0x0][0xc] ;  /* 0x00000300ff0beb82 */ /* 0x000f620000000800 */
[----:B------:R-:W-:-:S04]  /*0910*/  ISETP.EQ.OR P1, PT, R0, 0x3, !P4 ;  /* 0x000000030000780c */ /* 0x000fc80006722670 */
[----:B------:R-:W-:-:S04]  /*0920*/  ISETP.EQ.AND P1, PT, R10, RZ, P1 ;  /* 0x000000ff0a00720c */ /* 0x000fc80000f22270 */
[----:B------:R-:W-:Y:S01]  /*0930*/  SEL R22, RZ, 0x1, !P1 ;  /* 0x00000001ff167807 */ /* 0x000fe20004800000 */
[----:B--2---:R-:W-:Y:S01]  /*0940*/  @P6 IMAD.MOV.U32 R6, RZ, RZ, R3 ;  /* 0x000000ffff066224 */ /* 0x004fe200078e0003 */
[----:B------:R-:W-:Y:S01]  /*0950*/  VOTEU.ALL UP0, P2 ;  /* 0x00000000003f7886 */ /* 0x000fe20001000000 */
[----:B------:R-:W-:Y:S02]  /*0960*/  VOTEU.ALL UP1, P2 ;  /* 0x00000000003f7886 */ /* 0x000fe40001020000 */
[----:B-1----:R-:W-:Y:S02]  /*0970*/  @P6 IMAD.WIDE.U32 R16, R8, R17, R6 ;  /* 0x0000001108106225 */ /* 0x002fe400078e0006 */
[----:B------:R-:W-:Y:S01]  /*0980*/  @!UP0 UMOV UR6, 0x400 ;  /* 0x0000040000068882 */ /* 0x000fe20000000000 */
[----:B------:R-:W-:-:S04]  /*0990*/  @!UP0 UIADD3 UR4, -UR4, 0x100000, URZ ;  /* 0x0010000004048890 */ /* 0x000fc8000fffe13f */
[----:B------:R-:W-:Y:S02]  /*09a0*/  @!UP0 USHF.L.U32 UR5, UR4, 0xb, URZ ;  /* 0x0000000b04058899 */ /* 0x000fe4000800063f */
[----:B------:R-:W-:Y:S01]  /*09b0*/  @!UP0 USHF.L.U32 UR4, UR4, 0x1, URZ ;  /* 0x0000000104048899 */ /* 0x000fe2000800063f */
[----:B------:R-:W-:Y:S01]  /*09c0*/  @P6 IMAD.MOV.U32 R7, RZ, RZ, RZ ;  /* 0x000000ffff076224 */ /* 0x000fe200078e00ff */
[----:B---3--:R-:W-:Y:S01]  /*09d0*/  @!UP0 ULEA UR8, UR42, UR6, 0x18 ;  /* 0x000000062a088291 */ /* 0x008fe2000f8ec03f */
[----:B------:R-:W-:Y:S01]  /*09e0*/  VOTEU.ALL UP0, P2 ;  /* 0x00000000003f7886 */ /* 0x000fe20001000000 */
[C---:B------:R-:W-:Y:S01]  /*09f0*/  ISETP.NE.AND P2, PT, R10.reuse, RZ, PT ;  /* 0x000000ff0a00720c */ /* 0x040fe20003f45270 */
[----:B------:R-:W-:Y:S01]  /*0a00*/  ULDC UR6, c[0x0][0xc] ;  /* 0x0000030000067ab9 */ /* 0x000fe20000000800 */
[----:B------:R-:W-:Y:S01]  /*0a10*/  ULDC UR7, c[0x0][0x10] ;  /* 0x0000040000077ab9 */ /* 0x000fe20000000800 */
[----:B------:R-:W-:Y:S01]  /*0a20*/  VIADD R10, R10, 0xffffffff ;  /* 0xffffffff0a0a7836 */ /* 0x000fe20000000000 */
[----:B------:R-:W-:Y:S01]  /*0a30*/  ISETP.EQ.AND P5, PT, R0, 0x2, !P2 ;  /* 0x000000020000780c */ /* 0x000fe200057a2270 */
[----:B------:R-:W-:-:S02]  /*0a40*/  @P6 IMAD.IADD R17, R17, 0x1, R7 ;  /* 0x0000000111116824 */ /* 0x000fc400078e0207 */
[----:B-----5:R-:W-:Y:S01]  /*0a50*/  @!P6 IMAD.WIDE.U32 R6, R11, R3, R8 ;  /* 0x000000030b06e225 */ /* 0x020fe200078e0008 */
[----:B------:R-:W-:Y:S01]  /*0a60*/  ISETP.GE.U32.AND P1, PT, R10, 0x2, PT ;  /* 0x000000020a00780c */ /* 0x000fe20003f26070 */
[----:B------:R-:W1:Y:S02]  /*0a70*/  FENCE.VIEW.ASYNC.S ;  /* 0x00000000000073c6 */ /* 0x000e640000000000 */
[----:B-1----:R-:W4:Y:S01]  /*0a80*/  @!UP0 SYNCS.EXCH.64 URZ, [UR8+0xb0], UR4 ;  /* 0x0000b004083f85b2 */ /* 0x002f220008000100 */
[----:B------:R-:W-:Y:S01]  /*0a90*/  SEL R19, RZ, 0x1, !P5 ;  /* 0x00000001ff137807 */ /* 0x000fe20006800000 */
[----:B------:R-:W-:Y:S01]  /*0aa0*/  @!P6 IMAD.MOV.U32 R16, RZ, RZ, R6 ;  /* 0x000000ffff10e224 */ /* 0x000fe200078e0006 */
[----:B------:R-:W-:Y:S02]  /*0ab0*/  @!P6 MOV R17, R7 ;  /* 0x000000070011e202 */ /* 0x000fe40000000f00 */
[----:B------:R-:W-:Y:S02]  /*0ac0*/  SEL R19, R19, 0x2, P1 ;  /* 0x0000000213137807 */ /* 0x000fe40000800000 */
[----:B------:R-:W-:Y:S01]  /*0ad0*/  SEL R22, R22, 0x2, P1 ;  /* 0x0000000216167807 */ /* 0x000fe20000800000 */
[----:B------:R1:W4:Y:S01]  /*0ae0*/  @!UP1 SYNCS.EXCH.64 URZ, [UR8+0xb8], UR4 ;  /* 0x0000b804083f95b2 */ /* 0x0003220008000100 */
[----:B------:R-:W-:Y:S01]  /*0af0*/  NOP ;  /* 0x0000000000007918 */ /* 0x000fe20000000000 */
[----:B-1----:R-:W-:-:S03]  /*0b00*/  UIMAD.WIDE.U32 UR4, UR6, UR7, URZ ;  /* 0x00000007060472a5 */ /* 0x002fc6000f8e003f */
[----:B------:R-:W-:Y:S02]  /*0b10*/  ULDC UR6, c[0x0][0x14] ;  /* 0x0000050000067ab9 */ /* 0x000fe40000000800 */
[----:B------:R-:W-:Y:S02]  /*0b20*/  UIMAD.WIDE.U32 UR36, UR4, UR6, URZ ;  /* 0x00000006042472a5 */ /* 0x000fe4000f8e003f */
[----:B------:R-:W-:-:S04]  /*0b30*/  UIMAD UR41, UR5, UR6, URZ ;  /* 0x00000006052972a4 */ /* 0x000fc8000f8e023f */
[----:B------:R-:W-:Y:S01]  /*0b40*/  UIADD3 UR41, UR37, UR41, URZ ;  /* 0x0000002925297290 */ /* 0x000fe2000fffe03f */
[----:B----4-:R-:W-:Y:S06]  /*0b50*/  BAR.SYNC.DEFER_BLOCKING 0x0 ;  /* 0x0000000000007b1d */ /* 0x010fec0000010000 */
[----:B------:R-:W-:Y:S05]  /*0b60*/  @!P2 BRA `(.L_x_10) ;  /* 0x000000680040a947 */ /* 0x000fea0003800000 */
[----:B------:R-:W-:-:S13]  /*0b70*/  ISETP.GT.U32.AND P0, PT, R10, 0x1, PT ;  /* 0x000000010a00780c */ /* 0x000fda0003f04070 */
[----:B------:R-:W-:Y:S05]  /*0b80*/  @P0 BRA `(.L_x_11) ;  /* 0x00000090008c0947 */ /* 0x000fea0003800000 */
[----:B------:R-:W-:Y:S01]  /*0b90*/  ULDC.64 UR4, c[0x0][0x8f8] ;  /* 0x00023e0000047ab9 */ /* 0x000fe20000000a00 */
[----:B------:R-:W-:Y:S01]  /*0ba0*/  UMOV UR47, 0xffffffff ;  /* 0xffffffff002f7882 */ /* 0x000fe20000000000 */
[----:B------:R-:W-:Y:S01]  /*0bb0*/  ISETP.GE.U32.AND P0, PT, R16, UR4, PT ;  /* 0x0000000410007c0c */ /* 0x000fe2000bf06070 */
[----:B------:R-:W-:Y:S01]  /*0bc0*/  IMAD.MOV.U32 R23, RZ, RZ, -0x1 ;  /* 0xffffffffff177424 */ /* 0x000fe200078e00ff */
[----:B------:R-:W-:Y:S01]  /*0bd0*/  PRMT R56, RZ, 0x7610, R56 ;  /* 0x00007610ff387816 */ /* 0x000fe20000000038 */
[----:B------:R-:W-:Y:S01]  /*0be0*/  IMAD.MOV.U32 R60, RZ, RZ, -0x1 ;  /* 0xffffffffff3c7424 */ /* 0x000fe200078e00ff */
[----:B------:R-:W-:Y:S02]  /*0bf0*/  ISETP.GE.U32.AND.EX P0, PT, R17, UR5, PT, P0 ;  /* 0x0000000511007c0c */ /* 0x000fe4000bf06100 */
[----:B------:R-:W-:-:S11]  /*0c00*/  PRMT R0, RZ, 0x7610, R0 ;  /* 0x00007610ff007816 */ /* 0x000fd60000000000 */
[----:B------:R-:W-:Y:S05]  /*0c10*/  @P0 BRA `(.L_x_12) ;  /* 0x0000000400600947 */ /* 0x000fea0003800000 */
[----:B------:R-:W1:Y:S01]  /*0c20*/  LDC.64 R14, c[0x0][0x8d0] ;  /* 0x00023400ff0e7b82 */ /* 0x000e620000000a00 */
[----:B------:R-:W-:Y:S02]  /*0c30*/  IMAD.MOV.U32 R4, RZ, RZ, R16 ;  /* 0x000000ffff047224 */ /* 0x000fe400078e0010 */
[----:B------:R-:W-:-:S05]  /*0c40*/  IMAD.MOV.U32 R5, RZ, RZ, R17 ;  /* 0x000000ffff057224 */ /* 0x000fca00078e0011 */
[----:B------:R-:W2:Y:S08]  /*0c50*/  LDC R0, c[0x0][0x8d8] ;  /* 0x00023600ff007b82 */ /* 0x000eb00000000800 */
[----:B------:R-:W3:Y:S01]  /*0c60*/  LDC.64 R20, c[0x0][0x8c8] ;  /* 0x00023200ff147b82 */ /* 0x000ee20000000a00 */
[----:B-1----:R-:W-:-:S04]  /*0c70*/  ISETP.NE.U32.AND P0, PT, R14, RZ, PT ;  /* 0x000000ff0e00720c */ /* 0x002fc80003f05070 */
[----:B------:R-:W-:-:S13]  /*0c80*/  ISETP.NE.AND.EX P0, PT, R15, RZ, PT, P0 ;  /* 0x000000ff0f00720c */ /* 0x000fda0003f05300 */
[----:B--23--:R-:W-:Y:S05]  /*0c90*/  @!P0 BRA `(.L_x_13) ;  /* 0x0000000000288947 */ /* 0x00cfea0003800000 */
[----:B------:R-:W1:Y:S02]  /*0ca0*/  LDC R11, c[0x0][0x8dc] ;  /* 0x00023700ff0b7b82 */ /* 0x000e640000000800 */
[----:B-1----:R-:W-:-:S05]  /*0cb0*/  IADD3 R11, P0, R16, R11, RZ ;  /* 0x0000000b100b7210 */ /* 0x002fca0007f1e0ff */
[----:B------:R-:W-:-:S04]  /*0cc0*/  IMAD.X R13, RZ, RZ, R17, P0 ;  /* 0x000000ffff0d7224 */ /* 0x000fc800000e0611 */
[----:B------:R-:W-:-:S04]  /*0cd0*/  IMAD.WIDE.U32 R4, R13, R14, RZ ;  /* 0x0000000e0d047225 */ /* 0x000fc800078e00ff */
[----:B------:R-:W-:-:S04]  /*0ce0*/  IMAD.WIDE.U32 R6, P0, R11, R15, R4 ;  /* 0x0000000f0b067225 */ /* 0x000fc80007800004 */
[----:B------:R-:W-:-:S04]  /*0cf0*/  IMAD.WIDE.U32 R4, R11, R14, RZ ;  /* 0x0000000e0b047225 */ /* 0x000fc800078e00ff */
[----:B------:R-:W-:Y:S01]  /*0d00*/  IMAD.X R11, RZ, RZ, RZ, P0 ;  /* 0x000000ffff0b7224 */ /* 0x000fe200000e06ff */
[----:B------:R-:W-:Y:S01]  /*0d10*/  IADD3 RZ, P0, R5, R6, RZ ;  /* 0x0000000605ff7210 */ /* 0x000fe20007f1e0ff */
[----:B------:R-:W-:-:S04]  /*0d20*/  IMAD.MOV.U32 R10, RZ, RZ, R7 ;  /* 0x000000ffff0a7224 */ /* 0x000fc800078e0007 */
[----:B------:R-:W-:-:S08]  /*0d30*/  IMAD.WIDE.U32.X R4, R13, R15, R10, P0 ;  /* 0x0000000f0d047225 */ /* 0x000fd000000e040a */
.L_x_13:
[-CC-:B------:R-:W-:Y:S01]  /*0d40*/  SHF.R.U64 R25, R4, R0.reuse, R5.reuse ;  /* 0x0000000004197219 */ /* 0x180fe20000001205 */
[----:B------:R-:W1:Y:S01]  /*0d50*/  LDC.64 R26, c[0x0][0x8e8] ;  /* 0x00023a00ff1a7b82 */ /* 0x000e620000000a00 */
[----:B------:R-:W-:Y:S01]  /*0d60*/  SHF.R.U32.HI R4, RZ, R0, R5 ;  /* 0x00000000ff047219 */ /* 0x000fe20000011605 */
[----:B------:R-:W-:Y:S01]  /*0d70*/  ULDC UR4, c[0x0][0x150] ;  /* 0x0000540000047ab9 */ /* 0x000fe20000000800 */
[----:B------:R-:W-:Y:S02]  /*0d80*/  I2FP.F32.U32 R0, R8 ;  /* 0x0000000800007245 */ /* 0x000fe40000201000 */
[----:B------:R-:W-:-:S03]  /*0d90*/  IADD3 R9, P0, RZ, -R25, RZ ;  /* 0x80000019ff097210 */ /* 0x000fc60007f1e0ff */
[----:B------:R-:W2:Y:S01]  /*0da0*/  LDC R10, c[0x0][0x8c0] ;  /* 0x00023000ff0a7b82 */ /* 0x000ea20000000800 */
[----:B------:R-:W-:Y:S01]  /*0db0*/  FMUL R0, R0, UR4 ;  /* 0x0000000400007c20 */ /* 0x000fe20008400000 */
[----:B------:R-:W-:Y:S01]  /*0dc0*/  IMAD.X R11, RZ, RZ, ~R4, P0 ;  /* 0x000000ffff0b7224 */ /* 0x000fe200000e0e04 */
[----:B------:R-:W-:Y:S01]  /*0dd0*/  ULDC UR4, c[0x0][0x154] ;  /* 0x0000550000047ab9 */ /* 0x000fe20000000800 */
[----:B------:R-:W-:-:S03]  /*0de0*/  IMAD.WIDE.U32 R4, R9, R20, R16 ;  /* 0x0000001409047225 */ /* 0x000fc600078e0010 */
[----:B------:R-:W3:Y:S01]  /*0df0*/  F2I.U32.TRUNC.NTZ R0, R0 ;  /* 0x0000000000007305 */ /* 0x000ee2000020f000 */
[----:B------:R-:W4:Y:S01]  /*0e00*/  LDC R7, c[0x0][0x144] ;  /* 0x00005100ff077b82 */ /* 0x000f220000000800 */
[----:B------:R-:W-:-:S04]  /*0e10*/  IMAD R6, R11, R20, RZ ;  /* 0x000000140b067224 */ /* 0x000fc800078e02ff */
[----:B------:R-:W-:-:S03]  /*0e20*/  IMAD R9, R9, R21, R6 ;  /* 0x0000001509097224 */ /* 0x000fc600078e0206 */
[----:B------:R-:W5:Y:S01]  /*0e30*/  LDC R12, c[0x0][0x8b0] ;  /* 0x00022c00ff0c7b82 */ /* 0x000f620000000800 */
[----:B------:R-:W-:Y:S01]  /*0e40*/  IMAD.IADD R9, R5, 0x1, R9 ;  /* 0x0000000105097824 */ /* 0x000fe200078e0209 */
[----:B-1----:R-:W-:Y:S01]  /*0e50*/  ISETP.NE.U32.AND P0, PT, R26, RZ, PT ;  /* 0x000000ff1a00720c */ /* 0x002fe20003f05070 */
[----:B---3--:R-:W-:-:S03]  /*0e60*/  IMAD.MOV R5, RZ, RZ, -R0 ;  /* 0x000000ffff057224 */ /* 0x008fc600078e0a00 */
[----:B------:R-:W-:Y:S02]  /*0e70*/  ISETP.NE.AND.EX P0, PT, R27, RZ, PT, P0 ;  /* 0x000000ff1b00720c */ /* 0x000fe40003f05300 */
[----:B------:R-:W1:Y:S01]  /*0e80*/  LDC R11, c[0x0][0x900] ;  /* 0x00024000ff0b7b82 */ /* 0x000e620000000800 */
[-CC-:B--2---:R-:W-:Y:S02]  /*0e90*/  SHF.R.U64 R20, R4, R10.reuse, R9.reuse ;  /* 0x0000000a04147219 */ /* 0x184fe40000001209 */
[----:B------:R-:W-:Y:S02]  /*0ea0*/  I2FP.F32.U32 R4, R3 ;  /* 0x0000000300047245 */ /* 0x000fe40000201000 */
[----:B------:R-:W-:Y:S01]  /*0eb0*/  SHF.R.U32.HI R9, RZ, R10, R9 ;  /* 0x0000000aff097219 */ /* 0x000fe20000011609 */
[----:B------:R-:W-:Y:S02]  /*0ec0*/  IMAD.MOV.U32 R10, RZ, RZ, 0x1 ;  /* 0x00000001ff0a7424 */ /* 0x000fe400078e00ff */
[----:B------:R-:W2:Y:S01]  /*0ed0*/  LDC R14, c[0x0][0x148] ;  /* 0x00005200ff0e7b82 */ /* 0x000ea20000000800 */
[----:B----4-:R-:W-:-:S02]  /*0ee0*/  IMAD R0, R7, R5, R8 ;  /* 0x0000000507007224 */ /* 0x010fc400078e0208 */
[----:B------:R-:W-:Y:S01]  /*0ef0*/  FMUL R5, R4, UR4 ;  /* 0x0000000404057c20 */ /* 0x000fe20008400000 */
[----:B------:R-:W-:-:S04]  /*0f00*/  IMAD.MOV.U32 R4, RZ, RZ, -0x1 ;  /* 0xffffffffff047424 */ /* 0x000fc800078e00ff */
[----:B------:R-:W3:Y:S01]  /*0f10*/  LDC R24, c[0x0][0x8a8] ;  /* 0x00022a00ff187b82 */ /* 0x000ee20000000800 */
[-CC-:B-----5:R-:W-:Y:S02]  /*0f20*/  SHF.R.U64 R28, R20, R12.reuse, R9.reuse ;  /* 0x0000000c141c7219 */ /* 0x1a0fe40000001209 */
[----:B------:R-:W-:Y:S02]  /*0f30*/  SHF.R.U32.HI R6, RZ, R12, R9 ;  /* 0x0000000cff067219 */ /* 0x000fe40000011609 */
[----:B------:R4:W1:Y:S03]  /*0f40*/  F2I.U32.TRUNC.NTZ R12, R5 ;  /* 0x00000005000c7305 */ /* 0x000866000020f000 */
[----:B------:R-:W2:Y:S01]  /*0f50*/  LDC R15, c[0x0][0x8f0] ;  /* 0x00023c00ff0f7b82 */ /* 0x000ea20000000800 */
[-C--:B-1----:R-:W-:Y:S02]  /*0f60*/  SHF.R.U64 R30, R28, R11.reuse, R6 ;  /* 0x0000000b1c1e7219 */ /* 0x082fe40000001206 */
[----:B------:R-:W-:-:S02]  /*0f70*/  SHF.L.U32 R4, R4, R11, RZ ;  /* 0x0000000b04047219 */ /* 0x000fc400000006ff */
[-C--:B------:R-:W-:Y:S02]  /*0f80*/  SHF.R.U32.HI R6, RZ, R11.reuse, R6 ;  /* 0x0000000bff067219 */ /* 0x080fe40000011606 */
[----:B------:R-:W-:Y:S01]  /*0f90*/  SHF.L.U32 R10, R10, R11, RZ ;  /* 0x0000000b0a0a7219 */ /* 0x000fe200000006ff */
[----:B------:R-:W1:Y:S01]  /*0fa0*/  LDC R21, c[0x0][0x8e0] ;  /* 0x00023800ff157b82 */ /* 0x000e620000000800 */
[----:B------:R-:W-:Y:S01]  /*0fb0*/  LOP3.LUT R11, RZ, R4, RZ, 0x33, !PT ;  /* 0x00000004ff0b7212 */ /* 0x000fe200078e33ff */
[----:B----4-:R-:W-:Y:S01]  /*0fc0*/  IMAD.MOV.U32 R5, RZ, RZ, R6 ;  /* 0x000000ffff057224 */ /* 0x010fe200078e0006 */
[----:B------:R-:W-:-:S05]  /*0fd0*/  MOV R4, R30 ;  /* 0x0000001e00047202 */ /* 0x000fca0000000f00 */
[----:B------:R-:W4:Y:S01]  /*0fe0*/  LDC R23, c[0x0][0x8b8] ;  /* 0x00022e00ff177b82 */ /* 0x000f220000000800 */
[----:B------:R-:W-:Y:S05]  /*0ff0*/  @!P0 BRA `(.L_x_14) ;  /* 0x0000000000288947 */ /* 0x000fea0003800000 */
[----:B------:R-:W5:Y:S02]  /*1000*/  LDC R9, c[0x0][0x8f4] ;  /* 0x00023d00ff097b82 */ /* 0x000f640000000800 */
[----:B-----5:R-:W-:-:S05]  /*1010*/  IADD3 R9, P0, R30, R9, RZ ;  /* 0x000000091e097210 */ /* 0x020fca0007f1e0ff */
        /* <DEDUP_REMOVED lines=8> */
.L_x_14:
[----:B--2---:R-:W-:Y:S01]  /*10a0*/  SHF.R.U64 R4, R4, R15, R5 ;  /* 0x0000000f04047219 */ /* 0x004fe20000001205 */
[----:B---3--:R-:W-:Y:S01]  /*10b0*/  VIADD R5, R24, 0xffffffff ;  /* 0xffffffff18057836 */ /* 0x008fe20000000000 */
[----:B------:R-:W-:Y:S01]  /*10c0*/  LOP3.LUT R11, R28, R11, RZ, 0xc0, !PT ;  /* 0x0000000b1c0b7212 */ /* 0x000fe200078ec0ff */
[----:B------:R-:W-:Y:S01]  /*10d0*/  IMAD.MOV R12, RZ, RZ, -R12 ;  /* 0x000000ffff0c7224 */ /* 0x000fe200078e0a0c */
[----:B------:R-:W-:Y:S01]  /*10e0*/  R2UR UR47, R25 ;  /* 0x00000000192f72ca */ /* 0x000fe200000e0000 */
[----:B------:R-:W-:Y:S01]  /*10f0*/  IMAD.MOV R6, RZ, RZ, -R4 ;  /* 0x000000ffff067224 */ /* 0x000fe200078e0a04 */
[----:B------:R-:W-:Y:S01]  /*1100*/  LOP3.LUT R5, R20, R5, RZ, 0xc0, !PT ;  /* 0x0000000514057212 */ /* 0x000fe200078ec0ff */
[----:B------:R-:W-:Y:S02]  /*1110*/  @P6 IMAD R0, R14, R12, R3 ;  /* 0x0000000c0e006224 */ /* 0x000fe400078e0203 */
[----:B------:R-:W-:Y:S02]  /*1120*/  IMAD R11, R10, R4, R11 ;  /* 0x000000040a0b7224 */ /* 0x000fe400078e020b */
[----:B-1----:R-:W-:-:S02]  /*1130*/  IMAD R3, R6, R21, R30 ;  /* 0x0000001506037224 */ /* 0x002fc400078e021e */
[----:B----4-:R-:W-:Y:S02]  /*1140*/  IMAD R0, R11, R23, R0 ;  /* 0x000000170b007224 */ /* 0x010fe400078e0200 */
[----:B------:R-:W-:Y:S02]  /*1150*/  IMAD R3, R3, R24, R5 ;  /* 0x0000001803037224 */ /* 0x000fe400078e0205 */
[----:B------:R-:W-:-:S03]  /*1160*/  IMAD.MOV.U32 R4, RZ, RZ, 0x1 ;  /* 0x00000001ff047424 */ /* 0x000fc600078e00ff */
[----:B------:R-:W-:Y:S02]  /*1170*/  SEL R60, R3, R0, !P6 ;  /* 0x00000000033c7207 */ /* 0x000fe40007000000 */
[----:B------:R-:W-:Y:S02]  /*1180*/  SEL R23, R0, R3, !P6 ;  /* 0x0000000300177207 */ /* 0x000fe40007000000 */
[----:B------:R-:W-:-:S07]  /*1190*/  PRMT R0, R4, 0x7610, R0 ;  /* 0x0000761004007816 */ /* 0x000fce0000000000 */
.L_x_12:
[----:B------:R-:W-:-:S08]  /*11a0*/  NOP ;  /* 0x0000000000007918 */ /* 0x000fd00000000000 */
[----:B------:R-:W1:Y:S02]  /*11b0*/  USETMAXREG.TRY_ALLOC.CTAPOOL UP0, 0xe8 ;  /* 0x000000e8000079c8 */ /* 0x000e640008000600 */
[----:B-1----:R-:W-:-:S13]  /*11c0*/  PLOP3.LUT P0, PT, PT, PT, UP0, 0x80, 0x0 ;  /* 0x000000000000781c */ /* 0x002fda0003f0f008 */
[----:B------:R-:W-:Y:S05]  /*11d0*/  @!P0 BRA `(.L_x_12) ;  /* 0xfffffffc00f08947 */ /* 0x000fea000383ffff */
[----:B------:R-:W-:Y:S02]  /*11e0*/  ULDC.64 UR4, c[0x0][0x590] ;  /* 0x0001640000047ab9 */ /* 0x000fe40000000a00 */
[----:B------:R-:W-:Y:S02]  /*11f0*/  IMAD.U32 R77, RZ, RZ, UR4 ;  /* 0x00000004ff4d7e24 */ /* 0x000fe4000f8e00ff */
[----:B------:R-:W-:-:S03]  /*1200*/  IMAD.U32 R79, RZ, RZ, UR5 ;  /* 0x00000005ff4f7e24 */ /* 0x000fc6000f8e00ff */
[----:B------:R-:W-:-:S04]  /*1210*/  ISETP.NE.U32.AND P1, PT, R77, RZ, PT ;  /* 0x000000ff4d00720c */ /* 0x000fc80003f25070 */
[----:B------:R-:W-:-:S13]  /*1220*/  ISETP.NE.AND.EX P0, PT, R79, RZ, PT, P1 ;  /* 0x000000ff4f00720c */ /* 0x000fda0003f05310 */
[----:B------:R-:W-:Y:S05]  /*1230*/  @P0 BRA `(.L_x_15) ;  /* 0x00000000002c0947 */ /* 0x000fea0003800000 */
[----:B------:R-:W-:Y:S02]  /*1240*/  ULDC.64 UR4, c[0x0][0x588] ;  /* 0x0001620000047ab9 */ /* 0x000fe40000000a00 */
[----:B------:R-:W-:-:S04]  /*1250*/  ISETP.NE.U32.AND P0, PT, RZ, UR4, PT ;  /* 0x00000004ff007c0c */ /* 0x000fc8000bf05070 */
[----:B------:R-:W-:-:S13]  /*1260*/  ISETP.NE.AND.EX P0, PT, RZ, UR5, PT, P0 ;  /* 0x00000005ff007c0c */ /* 0x000fda000bf05300 */
[----:B------:R-:W-:Y:S05]  /*1270*/  @!P0 BRA `(.L_x_16) ;  /* 0x0000000000108947 */ /* 0x000fea0003800000 */
[----:B------:R-:W1:Y:S02]  /*1280*/  LDC.64 R58, c[0x0][0x588] ;  /* 0x00016200ff3a7b82 */ /* 0x000e640000000a00 */
[----:B-1----:R1:W5:Y:S01]  /*1290*/  LDG.E R58, desc[UR52][R58.64] ;  /* 0x000000343a3a7981 */ /* 0x002362000c1e1900 */
[----:B------:R-:W-:Y:S01]  /*12a0*/  IMAD.MOV.U32 R56, RZ, RZ, 0x1 ;  /* 0x00000001ff387424 */ /* 0x000fe200078e00ff */
[----:B------:R-:W-:Y:S06]  /*12b0*/  BRA `(.L_x_15) ;  /* 0x00000000000c7947 */ /* 0x000fec0003800000 */
.L_x_16:
[----:B------:R-:W-:Y:S01]  /*12c0*/  ULDC UR4, c[0x0][0x580] ;  /* 0x0001600000047ab9 */ /* 0x000fe20000000800 */
[----:B------:R-:W-:Y:S01]  /*12d0*/  IMAD.MOV.U32 R56, RZ, RZ, 0x1 ;  /* 0x00000001ff387424 */ /* 0x000fe200078e00ff */
[----:B------:R-:W-:-:S07]  /*12e0*/  MOV R58, UR4 ;  /* 0x00000004003a7c02 */ /* 0x000fce0008000f00 */
.L_x_15:
[----:B------:R-:W-:Y:S02]  /*12f0*/  ULDC.64 UR4, c[0x0][0x5b0] ;  /* 0x00016c0000047ab9 */ /* 0x000fe40000000a00 */
[----:B------:R-:W-:-:S04]  /*1300*/  ISETP.NE.U32.AND P0, PT, RZ, UR4, PT ;  /* 0x00000004ff007c0c */ /* 0x000fc8000bf05070 */
[----:B------:R-:W-:-:S13]  /*1310*/  ISETP.NE.AND.EX P0, PT, RZ, UR5, PT, P0 ;  /* 0x00000005ff007c0c */ /* 0x000fda000bf05300 */
[----:B------:R-:W-:Y:S05]  /*1320*/  @P0 BRA `(.L_x_17) ;  /* 0x0000000000240947 */ /* 0x000fea0003800000 */
[----:B------:R-:W-:Y:S02]  /*1330*/  ULDC.64 UR4, c[0x0][0x5a8] ;  /* 0x00016a0000047ab9 */ /* 0x000fe40000000a00 */
[----:B------:R-:W-:-:S04]  /*1340*/  ISETP.NE.U32.AND P0, PT, RZ, UR4, PT ;  /* 0x00000004ff007c0c */ /* 0x000fc8000bf05070 */
[----:B------:R-:W-:-:S13]  /*1350*/  ISETP.NE.AND.EX P0, PT, RZ, UR5, PT, P0 ;  /* 0x00000005ff007c0c */ /* 0x000fda000bf05300 */
[----:B------:R-:W-:Y:S05]  /*1360*/  @!P0 BRA `(.L_x_18) ;  /* 0x00000000000c8947 */ /* 0x000fea0003800000 */
[----:B------:R-:W1:Y:S02]  /*1370*/  LDC.64 R4, c[0x0][0x5a8] ;  /* 0x00016a00ff047b82 */ /* 0x000e640000000a00 */
[----:B-1----:R2:W5:Y:S01]  /*1380*/  LDG.E R59, desc[UR52][R4.64] ;  /* 0x00000034043b7981 */ /* 0x002562000c1e1900 */
[----:B------:R-:W-:Y:S05]  /*1390*/  BRA `(.L_x_17) ;  /* 0x0000000000087947 */ /* 0x000fea0003800000 */
.L_x_18:
[----:B------:R-:W-:Y:S02]  /*13a0*/  ULDC UR4, c[0x0][0x5a0] ;  /* 0x0001680000047ab9 */ /* 0x000fe40000000800 */
[----:B-1----:R-:W-:-:S07]  /*13b0*/  IMAD.U32 R59, RZ, RZ, UR4 ;  /* 0x00000004ff3b7e24 */ /* 0x002fce000f8e00ff */
.L_x_17:
[----:B------:R-:W-:Y:S01]  /*13c0*/  LOP3.LUT P2, RZ, R0, 0xff, RZ, 0xc0, !PT ;  /* 0x000000ff00ff7812 */ /* 0x000fe2000784c0ff */
[----:B------:R-:W-:Y:S01]  /*13d0*/  UMOV UR38, URZ ;  /* 0x0000003f00267c82 */ /* 0x000fe20008000000 */
[----:B------:R-:W-:-:S11]  /*13e0*/  PLOP3.LUT P0, PT, PT, PT, PT, 0x80, 0x0 ;  /* 0x000000000000781c */ /* 0x000fd60003f0f070 */
[----:B------:R-:W-:Y:S05]  /*13f0*/  @!P2 BRA `(.L_x_19) ;  /* 0x0000005c0084a947 */ /* 0x000fea0003800000 */
[----:B------:R-:W-:Y:S01]  /*1400*/  ULDC UR4, c[0x0][0x28c] ;  /* 0x0000a30000047ab9 */ /* 0x000fe20000000800 */
[----:B------:R-:W-:Y:S01]  /*1410*/  LOP3.LUT R72, R22, 0x1, RZ, 0xfc, !PT ;  /* 0x0000000116487812 */ /* 0x000fe200078efcff */
[----:B------:R-:W-:Y:S01]  /*1420*/  UIADD3 UR4, UR4, 0x3f, URZ ;  /* 0x0000003f04047890 */ /* 0x000fe2000fffe03f */
[----:B------:R-:W-:Y:S01]  /*1430*/  LOP3.LUT R74, R19, 0x1, RZ, 0xfc, !PT ;  /* 0x00000001134a7812 */ /* 0x000fe200078efcff */
[----:B------:R-:W-:Y:S01]  /*1440*/  IMAD.MOV.U32 R57, RZ, RZ, RZ ;  /* 0x000000ffff397224 */ /* 0x000fe200078e00ff */
[----:B------:R-:W-:Y:S01]  /*1450*/  ULDC.64 UR54, c[0x0][0x198] ;  /* 0x0000660000367ab9 */ /* 0x000fe20000000a00 */
[----:B------:R-:W-:Y:S01]  /*1460*/  USHF.R.S32.HI UR5, URZ, 0x1f, UR4 ;  /* 0x0000001f3f057899 */ /* 0x000fe20008011404 */
[----:B------:R-:W-:Y:S01]  /*1470*/  UMOV UR48, 0x1 ;  /* 0x0000000100307882 */ /* 0x000fe20000000000 */
[----:B------:R-:W-:Y:S02]  /*1480*/  UMOV UR39, URZ ;  /* 0x0000003f00277c82 */ /* 0x000fe40008000000 */
[----:B------:R-:W-:Y:S01]  /*1490*/  ULEA.HI UR5, UR5, UR4, URZ, 0x6 ;  /* 0x0000000405057291 */ /* 0x000fe2000f8f303f */
[----:B------:R-:W-:Y:S01]  /*14a0*/  UMOV UR40, URZ ;  /* 0x0000003f00287c82 */ /* 0x000fe20008000000 */
[----:B------:R-:W-:-:S02]  /*14b0*/  UMOV UR38, URZ ;  /* 0x0000003f00267c82 */ /* 0x000fc40008000000 */
[----:B------:R-:W-:Y:S01]  /*14c0*/  USHF.R.S32.HI UR49, URZ, 0x6, UR5 ;  /* 0x000000063f317899 */ /* 0x000fe20008011405 */
[----:B------:R-:W-:-:S11]  /*14d0*/  UMOV UR43, URZ ;  /* 0x0000003f002b7c82 */ /* 0x000fd60008000000 */
.L_x_73:
[----:B------:R-:W-:Y:S01]  /*14e0*/  LOP3.LUT R0, R18, 0x80, RZ, 0xc0, !PT ;  /* 0x0000008012007812 */ /* 0x000fe200078ec0ff */
[----:B------:R-:W3:Y:S01]  /*14f0*/  S2UR UR50, SR_CgaCtaId ;  /* 0x00000000003279c3 */ /* 0x000ee20000008800 */
[----:B------:R-:W-:Y:S02]  /*1500*/  UMOV UR51, 0x400 ;  /* 0x0000040000337882 */ /* 0x000fe40000000000 */
[----:B------:R-:W-:-:S06]  /*1510*/  SHF.R.U32.HI R0, RZ, 0x7, R0 ;  /* 0x00000007ff007819 */ /* 0x000fcc0000011600 */
[----:B------:R-:W4:Y:S01]  /*1520*/  SHFL.IDX PT, R0, R0, RZ, 0x1f ;  /* 0x00001fff00007589 */ /* 0x000f2200000e0000 */
[----:B---3--:R-:W-:Y:S01]  /*1530*/  ULEA UR51, UR50, UR51, 0x18 ;  /* 0x0000003332337291 */ /* 0x008fe2000f8ec03f */
[----:B----4-:R-:W-:-:S13]  /*1540*/  R2UR UR4, R0 ;  /* 0x00000000000472ca */ /* 0x010fda00000e0000 */
[----:B------:R-:W-:-:S04]  /*1550*/  ULEA.HI UR5, UR4, UR4, URZ, 0x1 ;  /* 0x0000000404057291 */ /* 0x000fc8000f8f083f */
[----:B------:R-:W-:-:S04]  /*1560*/  ULOP3.LUT UR5, UR5, 0x7fffe, URZ, 0xc0, !UPT ;  /* 0x0007fffe05057892 */ /* 0x000fc8000f8ec03f */
[----:B------:R-:W-:-:S03]  /*1570*/  UIADD3 UR5, UR4, -UR5, URZ ;  /* 0x8000000504057290 */ /* 0x000fc6000fffe03f */
[----:B------:R-:W-:Y:S01]  /*1580*/  ULDC UR4, c[0x0][0x28c] ;  /* 0x0000a30000047ab9 */ /* 0x000fe20000000800 */
[----:B------:R-:W-:Y:S01]  /*1590*/  ULEA UR5, UR5, UR51, 0xd ;  /* 0x0000003305057291 */ /* 0x000fe2000f8e683f */
[----:B------:R-:W-:-:S03]  /*15a0*/  ISETP.LT.AND P0, PT, RZ, UR4, PT ;  /* 0x00000004ff007c0c */ /* 0x000fc6000bf01270 */
[----:B------:R-:W-:-:S04]  /*15b0*/  UIADD3 UR5, UR5, 0x6400, URZ ;  /* 0x0000640005057890 */ /* 0x000fc8000fffe03f */
[----:B------:R-:W-:-:S04]  /*15c0*/  USHF.R.U32.HI UR5, URZ, 0x4, UR5 ;  /* 0x000000043f057899 */ /* 0x000fc80008011605 */
[----:B------:R-:W-:-:S04]  /*15d0*/  ULOP3.LUT UR5, UR5, 0x3fff, URZ, 0xc0, !UPT ;  /* 0x00003fff05057892 */ /* 0x000fc8000f8ec03f */
[----:B------:R-:W-:Y:S01]  /*15e0*/  ULOP3.LUT UR44, UR5, 0x10000, URZ, 0xfc, !UPT ;  /* 0x00010000052c7892 */ /* 0x000fe2000f8efc3f */
[----:B-1----:R-:W-:Y:S11]  /*15f0*/  @P0 BRA `(.L_x_20) ;  /* 0x0000000000400947 */ /* 0x002ff60003800000 */
[----:B------:R-:W-:Y:S01]  /*1600*/  MOV R0, 0x0 ;  /* 0x0000000000007802 */ /* 0x000fe20000000f00 */
[----:B------:R-:W-:Y:S01]  /*1610*/  ULDC.64 UR4, c[0x4][0x70] ;  /* 0x01001c0000047ab9 */ /* 0x000fe20000000a00 */
[----:B------:R-:W-:Y:S01]  /*1620*/  ULDC.64 UR6, c[0x4][0x8] ;  /* 0x0100020000067ab9 */ /* 0x000fe20000000a00 */
[----:B--2---:R-:W-:Y:S01]  /*1630*/  IMAD.U32 R4, RZ, RZ, UR4 ;  /* 0x00000004ff047e24 */ /* 0x004fe2000f8e00ff */
[----:B------:R2:W3:Y:S01]  /*1640*/  LDC.64 R14, c[0x4][R0] ;  /* 0x01000000000e7b82 */ /* 0x0004e20000000a00 */
[----:B------:R-:W-:Y:S01]  /*1650*/  IMAD.U32 R5, RZ, RZ, UR5 ;  /* 0x00000005ff057e24 */ /* 0x000fe2000f8e00ff */
[----:B------:R-:W-:Y:S01]  /*1660*/  ULDC.64 UR4, c[0x4][0x78] ;  /* 0x01001e0000047ab9 */ /* 0x000fe20000000a00 */
[----:B------:R-:W-:Y:S02]  /*1670*/  IMAD.U32 R10, RZ, RZ, UR6 ;  /* 0x00000006ff0a7e24 */ /* 0x000fe4000f8e00ff */
[----:B------:R-:W-:Y:S02]  /*1680*/  IMAD.U32 R6, RZ, RZ, UR4 ;  /* 0x00000004ff067e24 */ /* 0x000fe4000f8e00ff */
[----:B------:R-:W-:-:S02]  /*1690*/  IMAD.U32 R7, RZ, RZ, UR5 ;  /* 0x00000005ff077e24 */ /* 0x000fc4000f8e00ff */
[----:B------:R-:W-:Y:S02]  /*16a0*/  IMAD.U32 R11, RZ, RZ, UR7 ;  /* 0x00000007ff0b7e24 */ /* 0x000fe4000f8e00ff */
[----:B------:R-:W-:Y:S02]  /*16b0*/  IMAD.MOV.U32 R8, RZ, RZ, 0x1e1 ;  /* 0x000001e1ff087424 */ /* 0x000fe400078e00ff */
[----:B------:R-:W-:Y:S02]  /*16c0*/  IMAD.MOV.U32 R12, RZ, RZ, 0x1 ;  /* 0x00000001ff0c7424 */ /* 0x000fe400078e00ff */
[----:B--2---:R-:W-:-:S07]  /*16d0*/  IMAD.MOV.U32 R13, RZ, RZ, RZ ;  /* 0x000000ffff0d7224 */ /* 0x004fce00078e00ff */
[----:B------:R-:W-:-:S07]  /*16e0*/  LEPC R20, `(.L_x_20) ;  /* 0x000000001014794e */ /* 0x000fce0000000000 */
[----:B-1-3-5:R-:W-:Y:S05]  /*16f0*/  CALL.ABS.NOINC R14 ;  /* 0x000000000e007343 */ /* 0x02afea0003c00000 */
.L_x_20:
[----:B------:R-:W-:-:S13]  /*1700*/  ISETP.NE.AND P0, PT, R72, 0x3, PT ;  /* 0x000000034800780c */ /* 0x000fda0003f05270 */
[----:B------:R-:W-:Y:S05]  /*1710*/  @!P0 BRA `(.L_x_21) ;  /* 0x0000000000048947 */ /* 0x000fea0003800000 */
[----:B------:R-:W-:Y:S01]  /*1720*/  BPT.TRAP 0x1 ;  /* 0x000000040000795c */ /* 0x000fe20000300000 */
.L_x_21:
[----:B------:R-:W-:Y:S01]  /*1730*/  IMAD.U32 R3, RZ, RZ, UR40 ;  /* 0x00000028ff037e24 */ /* 0x000fe2000f8e00ff */
[----:B------:R-:W-:-:S04]  /*1740*/  SHF.L.U32 R0, R57, 0x1f, RZ ;  /* 0x0000001f39007819 */ /* 0x000fc800000006ff */
[----:B------:R-:W-:-:S04]  /*1750*/  LEA R3, R3, UR51, 0x3 ;  /* 0x0000003303037c11 */ /* 0x000fc8000f8e18ff */
[----:B------:R3:W4:Y:S01]  /*1760*/  SYNCS.PHASECHK.TRANS64.TRYWAIT P1, [R3+URZ], R0 ;  /* 0x00000000030075a7 */ /* 0x000722000802017f */
[----:B------:R-:W-:Y:S05]  /*1770*/  @!P0 BRA `(.L_x_22) ;  /* 0x0000000000048947 */ /* 0x000fea0003800000 */
[----:B------:R-:W-:Y:S01]  /*1780*/  BPT.TRAP 0x1 ;  /* 0x000000040000795c */ /* 0x000fe20000300000 */
.L_x_22:
[----:B----4-:R-:W-:Y:S05]  /*1790*/  @P1 BRA `(.L_x_23) ;  /* 0x0000000000081947 */ /* 0x010fea0003800000 */
[----:B------:R-:W4:Y:S02]  /*17a0*/  SYNCS.PHASECHK.TRANS64.TRYWAIT P1, [R3+URZ], R0 ;  /* 0x00000000030075a7 */ /* 0x000f24000802017f */
[----:B----4-:R-:W-:Y:S05]  /*17b0*/  @!P1 BRA `(.L_x_24) ;  /* 0x0000008400889947 */ /* 0x010fea0003800000 */
.L_x_23:
[----:B------:R-:W-:-:S04]  /*17c0*/  UISETP.LT.AND UP0, UPT, UR49, 0x1, UPT ;  /* 0x000000013100788c */ /* 0x000fc8000bf01270 */
[----:B------:R-:W-:-:S04]  /*17d0*/  USEL UR4, UR49, 0x1, UP0 ;  /* 0x0000000131047887 */ /* 0x000fc80008000000 */
[----:B------:R-:W-:-:S06]  /*17e0*/  UIADD3 UR4, UR49, -UR4, URZ ;  /* 0x8000000431047290 */ /* 0x000fcc000fffe03f */
[----:B---34-:R-:W-:Y:S01]  /*17f0*/  MOV R0, UR4 ;  /* 0x0000000400007c02 */ /* 0x018fe20008000f00 */
[----:B------:R-:W-:Y:S05]  /*1800*/  WARPSYNC.ALL ;  /* 0x0000000000007948 */ /* 0x000fea0003800000 */
[----:B------:R-:W-:Y:S01]  /*1810*/  ISETP.GE.AND P1, PT, R0, 0x1, PT ;  /* 0x000000010000780c */ /* 0x000fe20003f26270 */
[----:B------:R-:W-:Y:S01]  /*1820*/  UIADD3 UR4, UR51, 0x26400, URZ ;  /* 0x0002640033047890 */ /* 0x000fe2000fffe03f */
[----:B------:R-:W-:Y:S01]  /*1830*/  WARPGROUP.ARRIVE ;  /* 0x00000000000079c5 */ /* 0x000fe20000000000 */
[----:B------:R-:W-:Y:S02]  /*1840*/  ULEA UR9, UR40, UR44, 0xa ;  /* 0x0000002c28097291 */ /* 0x000fe4000f8e503f */
[----:B------:R-:W-:Y:S01]  /*1850*/  USHF.R.U32.HI UR4, URZ, 0x4, UR4 ;  /* 0x000000043f047899 */ /* 0x000fe20008011604 */
[----:B------:R-:W-:Y:S01]  /*1860*/  UMOV UR5, 0x40000040 ;  /* 0x4000004000057882 */ /* 0x000fe20000000000 */
[----:B------:R-:W-:-:S02]  /*1870*/  UMOV UR7, 0x40000040 ;  /* 0x4000004000077882 */ /* 0x000fc40000000000 */
[----:B------:R-:W-:-:S04]  /*1880*/  ULOP3.LUT UR4, UR4, 0x3fff, URZ, 0xc0, !UPT ;  /* 0x00003fff04047892 */ /* 0x000fc8000f8ec03f */
[----:B------:R-:W-:-:S03]  /*1890*/  ULOP3.LUT UR8, UR4, 0x10000, URZ, 0xfc, !UPT ;  /* 0x0001000004087892 */ /* 0x000fc6000f8efc3f */
[----:B------:R-:W-:Y:S01]  /*18a0*/  UMOV UR4, UR9 ;  /* 0x0000000900047c82 */ /* 0x000fe20008000000 */
[----:B------:R-:W-:-:S07]  /*18b0*/  ULEA UR10, UR40, UR8, 0x9 ;  /* 0x00000008280a7291 */ /* 0x000fce000f8e483f */
[----:B------:R-:W-:Y:S02]  /*18c0*/  UMOV UR6, UR10 ;  /* 0x0000000a00067c82 */ /* 0x000fe40008000000 */
[----:B------:R-:W-:Y:S01]  /*18d0*/  HGMMA.64x64x16.F32 R24, gdesc[UR4], RZ, !UPT, gsb0 ;  /* 0x00e00000041879f0 */ /* 0x000fe2000c0008ff */
[----:B------:R-:W-:Y:S02]  /*18e0*/  UIADD3 UR4, UR9, 0x2, URZ ;  /* 0x0000000209047890 */ /* 0x000fe4000fffe03f */
[----:B------:R-:W-:Y:S01]  /*18f0*/  UIADD3 UR6, UR10, 0x2, URZ ;  /* 0x000000020a067890 */ /* 0x000fe2000fffe03f */
[----:B------:R-:W-:Y:S01]  /*1900*/  UMOV UR5, 0x40000040 ;  /* 0x4000004000057882 */ /* 0x000fe20000000000 */
[----:B------:R-:W-:Y:S01]  /*1910*/  UMOV UR7, 0x40000040 ;  /* 0x4000004000077882 */ /* 0x000fe20000000000 */
[----:B------:R-:W-:Y:S02]  /*1920*/  WARPGROUP.DEPBAR.LE gsb0, 0x0 ;  /* 0x00008000000079c5 */ /* 0x000fe40000010000 */
[----:B------:R-:W-:-:S06]  /*1930*/  WARPGROUP.ARRIVE ;  /* 0x00000000000079c5 */ /* 0x000fcc0000000000 */
[----:B------:R-:W-:Y:S01]  /*1940*/  HGMMA.64x64x16.F32 R24, gdesc[UR4], R24, gsb0 ;  /* 0x00e00000041879f0 */ /* 0x000fe20008000818 */
        /* <DEDUP_REMOVED lines=13> */
[----:B------:R-:W-:Y:S03]  /*1a20*/  HGMMA.64x64x16.F32 R24, gdesc[UR4], R24, gsb0 ;  /* 0x00e00000041879f0 */ /* 0x000fe60008000818 */
[----:B------:R-:W-:Y:S02]  /*1a30*/  WARPGROUP.DEPBAR.LE gsb0, 0x0 ;  /* 0x00008000000079c5 */ /* 0x000fe40000010000 */
[----:B------:R-:W-:Y:S05]  /*1a40*/  @!P1 BRA `(.L_x_25) ;  /* 0x0000000400089947 */ /* 0x000fea0003800000 */
[----:B------:R-:W-:Y:S02]  /*1a50*/  UIADD3 UR4, UR40, 0x1, URZ ;  /* 0x0000000128047890 */ /* 0x000fe4000fffe03f */
[----:B------:R-:W-:Y:S02]  /*1a60*/  UMOV UR10, UR40 ;  /* 0x00000028000a7c82 */ /* 0x000fe40008000000 */
[----:B------:R-:W-:-:S04]  /*1a70*/  UISETP.NE.AND UP0, UPT, UR4, 0x8, UPT ;  /* 0x000000080400788c */ /* 0x000fc8000bf05270 */
[----:B------:R-:W-:Y:S02]  /*1a80*/  USEL UR5, URZ, 0x1, UP0 ;  /* 0x000000013f057887 */ /* 0x000fe40008000000 */
[----:B------:R-:W-:-:S04]  /*1a90*/  USEL UR9, UR4, URZ, UP0 ;  /* 0x0000003f04097287 */ /* 0x000fc80008000000 */
[----:B--2---:R-:W-:-:S08]  /*1aa0*/  LOP3.LUT R5, R57, UR5, RZ, 0x3c, !PT ;  /* 0x0000000539057c12 */ /* 0x004fd0000f8e3cff */
.L_x_32:
[----:B--23--:R-:W-:Y:S05]  /*1ab0*/  @!P0 BRA `(.L_x_26) ;  /* 0x0000000000048947 */ /* 0x00cfea0003800000 */
[----:B------:R-:W-:Y:S01]  /*1ac0*/  BPT.TRAP 0x1 ;  /* 0x000000040000795c */ /* 0x000fe20000300000 */
.L_x_26:
[----:B------:R-:W-:Y:S01]  /*1ad0*/  ULEA UR4, UR9, UR51, 0x3 ;  /* 0x0000003309047291 */ /* 0x000fe2000f8e183f */
[----:B------:R-:W-:-:S08]  /*1ae0*/  SHF.L.U32 R3, R5, 0x1f, RZ ;  /* 0x0000001f05037819 */ /* 0x000fd000000006ff */
[----:B------:R2:W3:Y:S01]  /*1af0*/  SYNCS.PHASECHK.TRANS64.TRYWAIT P1, [UR4], R3 ;  /* 0x00000003ff0075a7 */ /* 0x0004e20008020144 */
[----:B------:R-:W-:Y:S05]  /*1b00*/  @!P0 BRA `(.L_x_27) ;  /* 0x0000000000048947 */ /* 0x000fea0003800000 */
[----:B------:R-:W-:Y:S01]  /*1b10*/  BPT.TRAP 0x1 ;  /* 0x000000040000795c */ /* 0x000fe20000300000 */
.L_x_27:
[----:B---3--:R-:W-:Y:S05]  /*1b20*/  @P1 BRA `(.L_x_28) ;  /* 0x0000000000081947 */ /* 0x008fea0003800000 */
[----:B------:R-:W3:Y:S02]  /*1b30*/  SYNCS.PHASECHK.TRANS64.TRYWAIT P1, [UR4], R3 ;  /* 0x00000003ff0075a7 */ /* 0x000ee40008020144 */
[----:B---3--:R-:W-:Y:S05]  /*1b40*/  @!P1 BRA `(.L_x_29) ;  /* 0x0000008000b89947 */ /* 0x008fea0003800000 */
.L_x_28:
[----:B------:R-:W-:Y:S01]  /*1b50*/  ULEA UR11, UR9, UR44, 0xa ;  /* 0x0000002c090b7291 */ /* 0x000fe2000f8e503f */
[----:B------:R-:W-:Y:S01]  /*1b60*/  WARPGROUP.ARRIVE ;  /* 0x00000000000079c5 */ /* 0x000fe20000000000 */
[----:B------:R-:W-:Y:S01]  /*1b70*/  ULEA UR12, UR9, UR8, 0x9 ;  /* 0x00000008090c7291 */ /* 0x000fe2000f8e483f */
[----:B------:R-:W-:Y:S01]  /*1b80*/  UMOV UR5, 0x40000040 ;  /* 0x4000004000057882 */ /* 0x000fe20000000000 */
[----:B------:R-:W-:-:S03]  /*1b90*/  UMOV UR7, 0x40000040 ;  /* 0x4000004000077882 */ /* 0x000fc60000000000 */
[----:B------:R-:W-:Y:S02]  /*1ba0*/  UMOV UR4, UR11 ;  /* 0x0000000b00047c82 */ /* 0x000fe40008000000 */
[----:B------:R-:W-:Y:S02]  /*1bb0*/  UMOV UR6, UR12 ;  /* 0x0000000c00067c82 */ /* 0x000fe40008000000 */
[----:B------:R-:W-:Y:S01]  /*1bc0*/  HGMMA.64x64x16.F32 R24, gdesc[UR4], R24, gsb0 ;  /* 0x00e00000041879f0 */ /* 0x000fe20008000818 */
[----:B------:R-:W-:Y:S02]  /*1bd0*/  UIADD3 UR4, UR11, 0x2, URZ ;  /* 0x000000020b047890 */ /* 0x000fe4000fffe03f */
[----:B------:R-:W-:Y:S01]  /*1be0*/  UIADD3 UR6, UR12, 0x2, URZ ;  /* 0x000000020c067890 */ /* 0x000fe2000fffe03f */
[----:B------:R-:W-:Y:S01]  /*1bf0*/  UMOV UR5, 0x40000040 ;  /* 0x4000004000057882 */ /* 0x000fe20000000000 */
[----:B------:R-:W-:Y:S01]  /*1c00*/  UMOV UR7, 0x40000040 ;  /* 0x4000004000077882 */ /* 0x000fe20000000000 */
[----:B------:R-:W-:-:S02]  /*1c10*/  WARPGROUP.DEPBAR.LE gsb0, 0x0 ;  /* 0x00008000000079c5 */ /* 0x000fc40000010000 */
        /* <DEDUP_REMOVED lines=18> */
[----:B------:R-:W-:Y:S01]  /*1d40*/  BPT.TRAP 0x1 ;  /* 0x000000040000795c */ /* 0x000fe20000300000 */
.L_x_30:
[----:B------:R-:W-:Y:S01]  /*1d50*/  ULEA UR4, UR10, UR51, 0x3 ;  /* 0x000000330a047291 */ /* 0x000fe2000f8e183f */
[----:B------:R-:W-:-:S03]  /*1d60*/  ISETP.GT.U32.AND P1, PT, R22, 0x1, PT ;  /* 0x000000011600780c */ /* 0x000fc60003f24070 */
[----:B------:R-:W-:-:S04]  /*1d70*/  UIADD3 UR4, UR4, 0x40, URZ ;  /* 0x0000004004047890 */ /* 0x000fc8000fffe03f */
[----:B------:R-:W-:-:S09]  /*1d80*/  UPRMT UR4, URZ, 0x654, UR4 ;  /* 0x000006543f047896 */ /* 0x000fd20008000004 */
[----:B------:R-:W-:Y:S01]  /*1d90*/  SYNCS.ARRIVE.TRANS64.RED.A1T0 RZ, [UR4], RZ ;  /* 0x000000ffffff79a7 */ /* 0x000fe20008100404 */
[----:B------:R-:W-:Y:S05]  /*1da0*/  @P1 BRA `(.L_x_31) ;  /* 0x0000000000041947 */ /* 0x000fea0003800000 */
[----:B------:R-:W-:Y:S01]  /*1db0*/  BPT.TRAP 0x1 ;  /* 0x000000040000795c */ /* 0x000fe20000300000 */
.L_x_31:
[----:B------:R-:W-:Y:S01]  /*1dc0*/  UIADD3 UR9, UR9, 0x1, URZ ;  /* 0x0000000109097890 */ /* 0x000fe2000fffe03f */
[C---:B------:R-:W-:Y:S01]  /*1dd0*/  ISETP.GT.AND P1, PT, R0.reuse, 0x1, PT ;  /* 0x000000010000780c */ /* 0x040fe20003f24270 */
[----:B------:R-:W-:Y:S01]  /*1de0*/  UIADD3 UR10, UR10, 0x1, URZ ;  /* 0x000000010a0a7890 */ /* 0x000fe2000fffe03f */
[----:B------:R-:W-:Y:S01]  /*1df0*/  VIADD R0, R0, 0xffffffff ;  /* 0xffffffff00007836 */ /* 0x000fe20000000000 */
[----:B------:R-:W-:Y:S02]  /*1e00*/  UISETP.NE.AND UP0, UPT, UR9, 0x8, UPT ;  /* 0x000000080900788c */ /* 0x000fe4000bf05270 */
[----:B------:R-:W-:Y:S02]  /*1e10*/  UISETP.NE.AND UP1, UPT, UR10, 0x8, UPT ;  /* 0x000000080a00788c */ /* 0x000fe4000bf25270 */
[----:B------:R-:W-:Y:S02]  /*1e20*/  USEL UR4, URZ, 0x1, UP0 ;  /* 0x000000013f047887 */ /* 0x000fe40008000000 */
[----:B------:R-:W-:-:S02]  /*1e30*/  USEL UR9, UR9, URZ, UP0 ;  /* 0x0000003f09097287 */ /* 0x000fc40008000000 */
[----:B------:R-:W-:Y:S02]  /*1e40*/  USEL UR10, UR10, URZ, UP1 ;  /* 0x0000003f0a0a7287 */ /* 0x000fe40008800000 */
[----:B------:R-:W-:Y:S01]  /*1e50*/  LOP3.LUT R5, R5, UR4, RZ, 0x3c, !PT ;  /* 0x0000000405057c12 */ /* 0x000fe2000f8e3cff */
[----:B------:R-:W-:Y:S09]  /*1e60*/  @P1 BRA `(.L_x_32) ;  /* 0xfffffffc00101947 */ /* 0x000ff2000383ffff */
.L_x_25:
[----:B------:R-:W4:Y:S02]  /*1e70*/  LDC R0, c[0x0][0x28c] ;  /* 0x0000a300ff007b82 */ /* 0x000f240000000800 */
[----:B----4-:R-:W-:-:S13]  /*1e80*/  ISETP.GE.AND P1, PT, R0, 0x1, PT ;  /* 0x000000010000780c */ /* 0x010fda0003f26270 */
[----:B------:R-:W-:Y:S05]  /*1e90*/  @!P1 BRA `(.L_x_33) ;  /* 0x0000000000349947 */ /* 0x000fea0003800000 */
[----:B------:R-:W-:Y:S05]  /*1ea0*/  @!P0 BRA `(.L_x_34) ;  /* 0x0000000000048947 */ /* 0x000fea0003800000 */
[----:B------:R-:W-:Y:S01]  /*1eb0*/  BPT.TRAP 0x1 ;  /* 0x000000040000795c */ /* 0x000fe20000300000 */
.L_x_34:
[----:B------:R-:W-:Y:S01]  /*1ec0*/  UISETP.LT.AND UP0, UPT, UR49, 0x1, UPT ;  /* 0x000000013100788c */ /* 0x000fe2000bf01270 */
[----:B------:R-:W-:-:S03]  /*1ed0*/  ISETP.GT.U32.AND P0, PT, R22, 0x1, PT ;  /* 0x000000011600780c */ /* 0x000fc60003f04070 */
[----:B------:R-:W-:-:S04]  /*1ee0*/  USEL UR4, UR49, 0x1, UP0 ;  /* 0x0000000131047887 */ /* 0x000fc80008000000 */
[----:B------:R-:W-:-:S04]  /*1ef0*/  UIADD3 UR4, UR40, UR49, -UR4 ;  /* 0x0000003128047290 */ /* 0x000fc8000fffe804 */
[----:B------:R-:W-:-:S04]  /*1f00*/  USHF.L.U32 UR4, UR4, 0x3, URZ ;  /* 0x0000000304047899 */ /* 0x000fc8000800063f */
[----:B------:R-:W-:-:S04]  /*1f10*/  ULOP3.LUT UR4, UR4, 0x38, URZ, 0xc0, !UPT ;  /* 0x0000003804047892 */ /* 0x000fc8000f8ec03f */
[----:B------:R-:W-:-:S04]  /*1f20*/  UIADD3 UR4, UR51, 0x40, UR4 ;  /* 0x0000004033047890 */ /* 0x000fc8000fffe004 */
[----:B------:R-:W-:-:S09]  /*1f30*/  UPRMT UR4, URZ, 0x654, UR4 ;  /* 0x000006543f047896 */ /* 0x000fd20008000004 */
[----:B------:R-:W-:Y:S01]  /*1f40*/  SYNCS.ARRIVE.TRANS64.RED.A1T0 RZ, [UR4], RZ ;  /* 0x000000ffffff79a7 */ /* 0x000fe20008100404 */
[----:B------:R-:W-:Y:S05]  /*1f50*/  @P0 BRA `(.L_x_33) ;  /* 0x0000000000040947 */ /* 0x000fea0003800000 */
[----:B------:R-:W-:Y:S01]  /*1f60*/  BPT.TRAP 0x1 ;  /* 0x000000040000795c */ /* 0x000fe20000300000 */
.L_x_33:
[----:B------:R-:W-:Y:S01]  /*1f70*/  UIADD3 UR4, UR51, 0x200, URZ ;  /* 0x0000020033047890 */ /* 0x000fe2000fffe03f */
[----:B------:R-:W-:Y:S02]  /*1f80*/  R2UR UR46, R23 ;  /* 0x00000000172e72ca */ /* 0x000fe400000e0000 */
[----:B------:R-:W-:Y:S01]  /*1f90*/  R2UR UR45, R60 ;  /* 0x000000003c2d72ca */ /* 0x000fe200000e0000 */
[----:B------:R-:W-:-:S06]  /*1fa0*/  ULOP3.LUT UP0, URZ, UR4, 0x1bf, URZ, 0xc0, !UPT ;  /* 0x000001bf043f7892 */ /* 0x000fcc000f80c03f */
[----:B------:R-:W-:-:S04]  /*1fb0*/  PLOP3.LUT P0, PT, PT, PT, UP0, 0x80, 0x0 ;  /* 0x000000000000781c */ /* 0x000fc80003f0f008 */
[----:B------:R-:W-:Y:S02]  /*1fc0*/  USHF.L.U32 UR46, UR46, 0x7, URZ ;  /* 0x000000072e2e7899 */ /* 0x000fe4000800063f */
[----:B------:R-:W-:-:S07]  /*1fd0*/  USHF.L.U32 UR45, UR45, 0x6, URZ ;  /* 0x000000062d2d7899 */ /* 0x000fce000800063f */
[----:B------:R-:W-:Y:S05]  /*1fe0*/  @!P0 BRA `(.L_x_35) ;  /* 0x00000000007c8947 */ /* 0x000fea0003800000 */
[----:B------:R-:W-:Y:S01]  /*1ff0*/  MOV R23, 0x0 ;  /* 0x0000000000177802 */ /* 0x000fe20000000f00 */
[----:B------:R-:W-:Y:S01]  /*2000*/  ULDC.64 UR4, c[0x4][0x80] ;  /* 0x0100200000047ab9 */ /* 0x000fe20000000a00 */
[----:B------:R-:W-:Y:S01]  /*2010*/  ULDC.64 UR6, c[0x4][0x10] ;  /* 0x0100040000067ab9 */ /* 0x000fe20000000a00 */
[----:B--23--:R-:W-:Y:S01]  /*2020*/  IMAD.U32 R4, RZ, RZ, UR4 ;  /* 0x00000004ff047e24 */ /* 0x00cfe2000f8e00ff */
        /* <DEDUP_REMOVED lines=12> */
.L_x_36:
[----:B------:R1:W2:Y:S01]  /*20f0*/  LDC.64 R14, c[0x4][R23] ;  /* 0x01000000170e7b82 */ /* 0x0002a20000000a00 */
[----:B------:R-:W-:Y:S01]  /*2100*/  ULDC.64 UR4, c[0x4][0x80] ;  /* 0x0100200000047ab9 */ /* 0x000fe20000000a00 */
[----:B------:R-:W-:Y:S01]  /*2110*/  ULDC.64 UR6, c[0x4][0x10] ;  /* 0x0100040000067ab9 */ /* 0x000fe20000000a00 */
[----:B------:R-:W-:Y:S02]  /*2120*/  IMAD.U32 R4, RZ, RZ, UR4 ;  /* 0x00000004ff047e24 */ /* 0x000fe4000f8e00ff */
[----:B------:R-:W-:Y:S01]  /*2130*/  IMAD.U32 R5, RZ, RZ, UR5 ;  /* 0x00000005ff057e24 */ /* 0x000fe2000f8e00ff */
[----:B------:R-:W-:Y:S01]  /*2140*/  ULDC.64 UR4, c[0x4][0x88] ;  /* 0x0100220000047ab9 */ /* 0x000fe20000000a00 */
[----:B------:R-:W-:Y:S01]  /*2150*/  IMAD.U32 R10, RZ, RZ, UR6 ;  /* 0x00000006ff0a7e24 */ /* 0x000fe2000f8e00ff */
[----:B------:R-:W-:Y:S01]  /*2160*/  MOV R6, UR4 ;  /* 0x0000000400067c02 */ /* 0x000fe20008000f00 */
[----:B------:R-:W-:Y:S02]  /*2170*/  IMAD.U32 R7, RZ, RZ, UR5 ;  /* 0x00000005ff077e24 */ /* 0x000fe4000f8e00ff */
[----:B------:R-:W-:-:S02]  /*2180*/  IMAD.U32 R11, RZ, RZ, UR7 ;  /* 0x00000007ff0b7e24 */ /* 0x000fc4000f8e00ff */
[----:B------:R-:W-:Y:S02]  /*2190*/  IMAD.MOV.U32 R8, RZ, RZ, 0x70 ;  /* 0x00000070ff087424 */ /* 0x000fe400078e00ff */
[----:B------:R-:W-:Y:S02]  /*21a0*/  IMAD.MOV.U32 R12, RZ, RZ, 0x1 ;  /* 0x00000001ff0c7424 */ /* 0x000fe400078e00ff */
[----:B-1----:R-:W-:-:S07]  /*21b0*/  IMAD.MOV.U32 R13, RZ, RZ, RZ ;  /* 0x000000ffff0d7224 */ /* 0x002fce00078e00ff */
[----:B------:R-:W-:-:S07]  /*21c0*/  LEPC R20, `(.L_x_35) ;  /* 0x000000001014794e */ /* 0x000fce0000000000 */
[----:B--2---:R-:W-:Y:S05]  /*21d0*/  CALL.ABS.NOINC R14 ;  /* 0x000000000e007343 */ /* 0x004fea0003c00000 */
.L_x_35:
[----:B------:R-:W-:Y:S02]  /*21e0*/  ULDC.64 UR4, c[0x0][0x590] ;  /* 0x0001640000047ab9 */ /* 0x000fe40000000a00 */
[----:B------:R-:W-:Y:S02]  /*21f0*/  IMAD.U32 R77, RZ, RZ, UR4 ;  /* 0x00000004ff4d7e24 */ /* 0x000fe4000f8e00ff */
[----:B------:R-:W-:-:S03]  /*2200*/  IMAD.U32 R79, RZ, RZ, UR5 ;  /* 0x00000005ff4f7e24 */ /* 0x000fc6000f8e00ff */
[----:B------:R-:W-:-:S04]  /*2210*/  ISETP.NE.U32.AND P2, PT, R77, RZ, PT ;  /* 0x000000ff4d00720c */ /* 0x000fc80003f45070 */
[----:B------:R-:W-:-:S13]  /*2220*/  ISETP.NE.AND.EX P2, PT, R79, RZ, PT, P2 ;  /* 0x000000ff4f00720c */ /* 0x000fda0003f45320 */
[----:B------:R-:W-:Y:S05]  /*2230*/  @!P2 BRA `(.L_x_37) ;  /* 0x000000000034a947 */ /* 0x000fea0003800000 */
[----:B------:R-:W-:Y:S02]  /*2240*/  ULDC.64 UR4, c[0x0][0x588] ;  /* 0x0001620000047ab9 */ /* 0x000fe40000000a00 */
[----:B------:R-:W-:-:S04]  /*2250*/  ISETP.NE.U32.AND P0, PT, RZ, UR4, PT ;  /* 0x00000004ff007c0c */ /* 0x000fc8000bf05070 */
[----:B------:R-:W-:-:S13]  /*2260*/  ISETP.NE.AND.EX P0, PT, RZ, UR5, PT, P0 ;  /* 0x00000005ff007c0c */ /* 0x000fda000bf05300 */
[----:B------:R-:W-:Y:S05]  /*2270*/  @!P0 BRA `(.L_x_38) ;  /* 0x0000000000188947 */ /* 0x000fea0003800000 */
[----:B--23--:R-:W2:Y:S01]  /*2280*/  LDC.64 R4, c[0x0][0x588] ;  /* 0x00016200ff047b82 */ /* 0x00cea20000000a00 */
[----:B------:R-:W-:-:S04]  /*2290*/  IMAD R3, R77, UR47, RZ ;  /* 0x0000002f4d037c24 */ /* 0x000fc8000f8e02ff */
[----:B--2---:R-:W-:-:S05]  /*22a0*/  IMAD.WIDE R4, R3, 0x4, R4 ;  /* 0x0000000403047825 */ /* 0x004fca00078e0204 */
[----:B-----5:R4:W5:Y:S01]  /*22b0*/  LDG.E R58, desc[UR52][R4.64] ;  /* 0x00000034043a7981 */ /* 0x020962000c1e1900 */
[----:B------:R-:W-:Y:S01]  /*22c0*/  IMAD.MOV.U32 R56, RZ, RZ, 0x1 ;  /* 0x00000001ff387424 */ /* 0x000fe200078e00ff */
[----:B------:R-:W-:Y:S06]  /*22d0*/  BRA `(.L_x_37) ;  /* 0x00000000000c7947 */ /* 0x000fec0003800000 */
.L_x_38:
[----:B------:R-:W-:Y:S01]  /*22e0*/  ULDC UR4, c[0x0][0x580] ;  /* 0x0001600000047ab9 */ /* 0x000fe20000000800 */
[----:B------:R-:W-:Y:S02]  /*22f0*/  IMAD.MOV.U32 R56, RZ, RZ, 0x1 ;  /* 0x00000001ff387424 */ /* 0x000fe400078e00ff */
[----:B-----5:R-:W-:-:S07]  /*2300*/  IMAD.U32 R58, RZ, RZ, UR4 ;  /* 0x00000004ff3a7e24 */ /* 0x020fce000f8e00ff */
.L_x_37:
[----:B------:R-:W1:Y:S02]  /*2310*/  LDC.64 R6, c[0x0][0x5b0] ;  /* 0x00016c00ff067b82 */ /* 0x000e640000000a00 */
[----:B-1----:R-:W-:-:S04]  /*2320*/  ISETP.NE.U32.AND P0, PT, R6, RZ, PT ;  /* 0x000000ff0600720c */ /* 0x002fc80003f05070 */
[----:B------:R-:W-:-:S13]  /*2330*/  ISETP.NE.AND.EX P0, PT, R7, RZ, PT, P0 ;  /* 0x000000ff0700720c */ /* 0x000fda0003f05300 */
[----:B------:R-:W-:Y:S05]  /*2340*/  @!P0 BRA `(.L_x_39) ;  /* 0x00000000002c8947 */ /* 0x000fea0003800000 */
[----:B------:R-:W-:Y:S02]  /*2350*/  ULDC.64 UR4, c[0x0][0x5a8] ;  /* 0x00016a0000047ab9 */ /* 0x000fe40000000a00 */
[----:B------:R-:W-:-:S04]  /*2360*/  ISETP.NE.U32.AND P0, PT, RZ, UR4, PT ;  /* 0x00000004ff007c0c */ /* 0x000fc8000bf05070 */
[----:B------:R-:W-:-:S13]  /*2370*/  ISETP.NE.AND.EX P0, PT, RZ, UR5, PT, P0 ;  /* 0x00000005ff007c0c */ /* 0x000fda000bf05300 */
[----:B------:R-:W-:Y:S05]  /*2380*/  @!P0 BRA `(.L_x_40) ;  /* 0x0000000000148947 */ /* 0x000fea0003800000 */
[----:B--234-:R-:W1:Y:S01]  /*2390*/  LDC.64 R4, c[0x0][0x5a8] ;  /* 0x00016a00ff047b82 */ /* 0x01ce620000000a00 */
[----:B------:R-:W-:-:S04]  /*23a0*/  IMAD R3, R6, UR47, RZ ;  /* 0x0000002f06037c24 */ /* 0x000fc8000f8e02ff */
[----:B-1----:R-:W-:-:S05]  /*23b0*/  IMAD.WIDE R4, R3, 0x4, R4 ;  /* 0x0000000403047825 */ /* 0x002fca00078e0204 */
[----:B-----5:R1:W5:Y:S01]  /*23c0*/  LDG.E R59, desc[UR52][R4.64] ;  /* 0x00000034043b7981 */ /* 0x020362000c1e1900 */
[----:B------:R-:W-:Y:S05]  /*23d0*/  BRA `(.L_x_39) ;  /* 0x0000000000087947 */ /* 0x000fea0003800000 */
.L_x_40:
[----:B------:R-:W-:Y:S02]  /*23e0*/  ULDC UR4, c[0x0][0x5a0] ;  /* 0x0001680000047ab9 */ /* 0x000fe40000000800 */
[----:B-----5:R-:W-:-:S07]  /*23f0*/  MOV R59, UR4 ;  /* 0x00000004003b7c02 */ /* 0x020fce0008000f00 */
.L_x_39:
[----:B------:R-:W-:Y:S01]  /*2400*/  ULDC.64 UR4, c[0x0][0x588] ;  /* 0x0001620000047ab9 */ /* 0x000fe20000000a00 */
[----:B------:R-:W-:Y:S01]  /*2410*/  ISETP.NE.U32.AND P1, PT, R77, RZ, PT ;  /* 0x000000ff4d00720c */ /* 0x000fe20003f25070 */
[----:B------:R-:W-:Y:S02]  /*2420*/  UISETP.NE.U32.AND UP0, UPT, UR4, URZ, UPT ;  /* 0x0000003f0400728c */ /* 0x000fe4000bf05070 */
[----:B------:R-:W-:Y:S02]  /*2430*/  ISETP.NE.U32.AND P3, PT, RZ, UR4, PT ;  /* 0x00000004ff007c0c */ /* 0x000fe4000bf65070 */
[----:B------:R-:W-:Y:S01]  /*2440*/  ISETP.NE.AND.EX P5, PT, R79, RZ, PT, P1 ;  /* 0x000000ff4f00720c */ /* 0x000fe20003fa5310 */
[----:B------:R-:W-:Y:S02]  /*2450*/  UISETP.NE.AND.EX UP0, UPT, UR5, URZ, UPT, UP0 ;  /* 0x0000003f0500728c */ /* 0x000fe4000bf05300 */
[----:B------:R-:W-:Y:S02]  /*2460*/  ISETP.NE.AND.EX P3, PT, RZ, UR5, PT, P3 ;  /* 0x00000005ff007c0c */ /* 0x000fe4000bf65330 */
[----:B------:R-:W-:-:S02]  /*2470*/  PLOP3.LUT P0, PT, PT, PT, PT, 0x8, 0x0 ;  /* 0x000000000000781c */ /* 0x000fc40003f0e170 */
[----:B------:R-:W-:-:S04]  /*2480*/  PLOP3.LUT P4, PT, PT, PT, UP0, 0x80, 0x0 ;  /* 0x000000000000781c */ /* 0x000fc80003f8f008 */
[----:B------:R-:W-:-:S05]  /*2490*/  PLOP3.LUT P4, PT, P4, PT, PT, 0x8, 0x0 ;  /* 0x000000000000781c */ /* 0x000fca000278e170 */
[----:B------:R-:W-:Y:S08]  /*24a0*/  @P3 BRA P5, `(.L_x_41) ;  /* 0x0000000000243947 */ /* 0x000ff00002800000 */
[----:B------:R-:W-:Y:S04]  /*24b0*/  BSSY B0, `(.L_x_41) ;  /* 0x0000008000007945 */ /* 0x000fe80003800000 */
[----:B------:R-:W-:Y:S05]  /*24c0*/  @!P2 BRA `(.L_x_42) ;  /* 0x000000000014a947 */ /* 0x000fea0003800000 */
[----:B------:R-:W-:Y:S02]  /*24d0*/  LOP3.LUT P3, RZ, R56, 0xff, RZ, 0xc0, !PT ;  /* 0x000000ff38ff7812 */ /* 0x000fe4000786c0ff */
[----:B------:R-:W-:-:S11]  /*24e0*/  PLOP3.LUT P0, PT, P4, PT, PT, 0x80, 0x0 ;  /* 0x000000000000781c */ /* 0x000fd6000270f070 */
[----:B------:R-:W-:Y:S05]  /*24f0*/  @!P3 BRA `(.L_x_43) ;  /* 0x00000000000cb947 */ /* 0x000fea0003800000 */
[----:B-----5:R-:W-:Y:S01]  /*2500*/  FSETP.EQ.AND P0, PT, R58, RZ, PT ;  /* 0x000000ff3a00720b */ /* 0x020fe20003f02000 */
[----:B------:R-:W-:-:S12]  /*2510*/  BRA `(.L_x_43) ;  /* 0x0000000000047947 */ /* 0x000fd80003800000 */
.L_x_42:
[----:B-----5:R-:W-:-:S13]  /*2520*/  FSETP.EQ.AND P0, PT, R58, RZ, PT ;  /* 0x000000ff3a00720b */ /* 0x020fda0003f02000 */
.L_x_43:
[----:B------:R-:W-:Y:S05]  /*2530*/  BSYNC B0 ;  /* 0x0000000000007941 */ /* 0x000fea0003800000 */
.L_x_41:
[----:B------:R-:W-:Y:S04]  /*2540*/  BSSY B0, `(.L_x_44) ;  /* 0x0000007000007945 */ /* 0x000fe80003800000 */
[----:B------:R-:W-:Y:S05]  /*2550*/  @!P2 BRA `(.L_x_45) ;  /* 0x000000000010a947 */ /* 0x000fea0003800000 */
[----:B------:R-:W-:-:S13]  /*2560*/  LOP3.LUT P2, RZ, R56, 0xff, RZ, 0xc0, !PT ;  /* 0x000000ff38ff7812 */ /* 0x000fda000784c0ff */
[----:B------:R-:W-:Y:S05]  /*2570*/  @!P2 BRA `(.L_x_46) ;  /* 0x00000000000ca947 */ /* 0x000fea0003800000 */
[----:B-----5:R-:W-:Y:S01]  /*2580*/  FSETP.EQ.AND P4, PT, R58, RZ, PT ;  /* 0x000000ff3a00720b */ /* 0x020fe20003f82000 */
[----:B------:R-:W-:-:S12]  /*2590*/  BRA `(.L_x_46) ;  /* 0x0000000000047947 */ /* 0x000fd80003800000 */
.L_x_45:
[----:B-----5:R-:W-:-:S13]  /*25a0*/  FSETP.EQ.AND P4, PT, R58, RZ, PT ;  /* 0x000000ff3a00720b */ /* 0x020fda0003f82000 */
.L_x_46:
[----:B------:R-:W-:Y:S05]  /*25b0*/  BSYNC B0 ;  /* 0x0000000000007941 */ /* 0x000fea0003800000 */
.L_x_44:
[----:B------:R-:W-:Y:S01]  /*25c0*/  ULOP3.LUT UR4, UR48, 0x1, URZ, 0x3c, !UPT ;  /* 0x0000000130047892 */ /* 0x000fe2000f8e3c3f */
[----:B------:R-:W-:Y:S01]  /*25d0*/  BSSY B0, `(.L_x_47) ;  /* 0x0000030000007945 */ /* 0x000fe20003800000 */
[----:B------:R-:W-:Y:S01]  /*25e0*/  IMAD.U32 R23, RZ, RZ, UR43 ;  /* 0x0000002bff177e24 */ /* 0x000fe2000f8e00ff */
[----:B------:R-:W-:Y:S02]  /*25f0*/  CS2R R6, SRZ ;  /* 0x0000000000067805 */ /* 0x000fe4000001ff00 */
[----:B-1234-:R-:W-:Y:S02]  /*2600*/  CS2R R4, SRZ ;  /* 0x0000000000047805 */ /* 0x01efe4000001ff00 */
[----:B------:R-:W-:Y:S01]  /*2610*/  CS2R R10, SRZ ;  /* 0x00000000000a7805 */ /* 0x000fe2000001ff00 */
[----:B------:R-:W-:Y:S01]  /*2620*/  IMAD.U32 R14, RZ, RZ, UR4 ;  /* 0x00000004ff0e7e24 */ /* 0x000fe2000f8e00ff */
[----:B------:R-:W-:Y:S01]  /*2630*/  CS2R R8, SRZ ;  /* 0x0000000000087805 */ /* 0x000fe2000001ff00 */
[----:B------:R-:W-:Y:S06]  /*2640*/  @P0 BRA `(.L_x_48) ;  /* 0x0000000000a00947 */ /* 0x000fec0003800000 */
[----:B------:R-:W-:-:S13]  /*2650*/  ISETP.NE.AND P2, PT, R74, 0x3, PT ;  /* 0x000000034a00780c */ /* 0x000fda0003f45270 */
[----:B------:R-:W-:Y:S05]  /*2660*/  @!P2 BRA `(.L_x_49) ;  /* 0x000000000004a947 */ /* 0x000fea0003800000 */
[----:B------:R-:W-:Y:S01]  /*2670*/  BPT.TRAP 0x1 ;  /* 0x000000040000795c */ /* 0x000fe20000300000 */
.L_x_49:
[----:B------:R-:W-:Y:S01]  /*2680*/  IMAD.U32 R3, RZ, RZ, UR43 ;  /* 0x0000002bff037e24 */ /* 0x000fe2000f8e00ff */
[----:B------:R-:W-:Y:S02]  /*2690*/  SHF.L.U32 R0, R14, 0x1f, RZ ;  /* 0x0000001f0e007819 */ /* 0x000fe400000006ff */
[----:B------:R-:W-:Y:S02]  /*26a0*/  CS2R R6, SRZ ;  /* 0x0000000000067805 */ /* 0x000fe4000001ff00 */
[----:B------:R-:W-:-:S04]  /*26b0*/  LEA R3, R3, UR51, 0x3 ;  /* 0x0000003303037c11 */ /* 0x000fc8000f8e18ff */
[----:B------:R-:W1:Y:S02]  /*26c0*/  SYNCS.PHASECHK.TRANS64.TRYWAIT P2, [R3+URZ+0x80], R0 ;  /* 0x00008000030075a7 */ /* 0x000e64000804017f */
[----:B-1----:R-:W-:Y:S05]  /*26d0*/  @!P2 BRA `(.L_x_50) ;  /* 0x0000007400eca947 */ /* 0x002fea0003800000 */
.L_x_137:
[----:B------:R-:W-:Y:S02]  /*26e0*/  CS2R R4, SRZ ;  /* 0x0000000000047805 */ /* 0x000fe4000001ff00 */
[----:B------:R-:W-:Y:S02]  /*26f0*/  CS2R R10, SRZ ;  /* 0x00000000000a7805 */ /* 0x000fe4000001ff00 */
[----:B------:R-:W-:Y:S01]  /*2700*/  CS2R R8, SRZ ;  /* 0x0000000000087805 */ /* 0x000fe2000001ff00 */
[----:B------:R-:W-:Y:S06]  /*2710*/  @P4 BRA `(.L_x_51) ;  /* 0x0000000000544947 */ /* 0x000fec0003800000 */
[C---:B-1----:R-:W-:Y:S01]  /*2720*/  IMAD.SHL.U32 R0, R18.reuse, 0x10, RZ ;  /* 0x0000001012007824 */ /* 0x042fe200078e00ff */
[----:B------:R-:W-:Y:S01]  /*2730*/  SHF.R.U32.HI R5, RZ, 0x1, R18 ;  /* 0x00000001ff057819 */ /* 0x000fe20000011612 */
[C---:B------:R-:W-:Y:S01]  /*2740*/  IMAD.SHL.U32 R3, R18.reuse, 0x20, RZ ;  /* 0x0000002012037824 */ /* 0x040fe200078e00ff */
[C---:B------:R-:W-:Y:S01]  /*2750*/  LOP3.LUT P2, RZ, R18.reuse, 0x4, RZ, 0xc0, !PT ;  /* 0x0000000412ff7812 */ /* 0x040fe2000784c0ff */
[----:B------:R-:W-:Y:S01]  /*2760*/  IMAD.SHL.U32 R7, R18, 0x4, RZ ;  /* 0x0000000412077824 */ /* 0x000fe200078e00ff */
[----:B------:R-:W-:Y:S01]  /*2770*/  LOP3.LUT R0, R0, 0xe00, RZ, 0xc0, !PT ;  /* 0x00000e0000007812 */ /* 0x000fe200078ec0ff */
[----:B------:R-:W-:Y:S05]  /*2780*/  WARPSYNC.ALL ;  /* 0x0000000000007948 */ /* 0x000fea0003800000 */
[----:B------:R-:W-:-:S02]  /*2790*/  LOP3.LUT R4, R3, 0xc0, RZ, 0xc0, !PT ;  /* 0x000000c003047812 */ /* 0x000fc400078ec0ff */
[----:B------:R-:W-:Y:S02]  /*27a0*/  LOP3.LUT R0, R0, 0x20, R3, 0xf8, !PT ;  /* 0x0000002000007812 */ /* 0x000fe400078ef803 */
[----:B------:R-:W-:Y:S02]  /*27b0*/  LOP3.LUT R4, R4, 0x8, R5, 0xf8, !PT ;  /* 0x0000000804047812 */ /* 0x000fe400078ef805 */
[----:B------:R-:W-:Y:S01]  /*27c0*/  LOP3.LUT R0, R0, 0x100, R3, 0xf8, !PT ;  /* 0x0000010000007812 */ /* 0x000fe200078ef803 */
[----:B------:R-:W-:Y:S01]  /*27d0*/  IMAD.U32 R3, RZ, RZ, UR43 ;  /* 0x0000002bff037e24 */ /* 0x000fe2000f8e00ff */
[----:B------:R-:W-:-:S04]  /*27e0*/  LOP3.LUT R7, R4, 0x18, R7, 0x78, !PT ;  /* 0x0000001804077812 */ /* 0x000fc800078e7807 */
[----:B------:R-:W-:-:S05]  /*27f0*/  LOP3.LUT R0, R0, R7, RZ, 0xfc, !PT ;  /* 0x0000000700007212 */ /* 0x000fca00078efcff */
[----:B------:R-:W-:-:S05]  /*2800*/  IMAD R0, R3, 0x1000, R0 ;  /* 0x0000100003007824 */ /* 0x000fca00078e0200 */
[----:B------:R-:W-:-:S05]  /*2810*/  LEA R0, R0, UR51, 0x1 ;  /* 0x0000003300007c11 */ /* 0x000fca000f8e08ff */
[C---:B------:R-:W-:Y:S01]  /*2820*/  VIADD R3, R0.reuse, 0x200 ;  /* 0x0000020000037836 */ /* 0x040fe20000000000 */
[----:B------:R2:W3:Y:S01]  /*2830*/  LDSM.16.M88.4 R8, [R0+0x200] ;  /* 0x000200000008783b */ /* 0x0004e20000000200 */
[----:B------:R-:W-:Y:S02]  /*2840*/  VIADD R4, R0, 0x220 ;  /* 0x0000022000047836 */ /* 0x000fe40000000000 */
[----:B------:R-:W-:-:S06]  /*2850*/  @P2 VIADD R4, R3, 0xffffffe0 ;  /* 0xffffffe003042836 */ /* 0x000fcc0000000000 */
[----:B--2---:R-:W4:Y:S02]  /*2860*/  LDSM.16.M88.4 R4, [R4] ;  /* 0x000000000404783b */ /* 0x004f240000000200 */
.L_x_51:
[----:B------:R-:W-:-:S04]  /*2870*/  UIADD3 UR4, UR43, 0x1, URZ ;  /* 0x000000012b047890 */ /* 0x000fc8000fffe03f */
[----:B------:R-:W-:-:S04]  /*2880*/  UISETP.NE.AND UP0, UPT, UR4, 0x3, UPT ;  /* 0x000000030400788c */ /* 0x000fc8000bf05270 */
[----:B------:R-:W-:Y:S02]  /*2890*/  USEL UR5, URZ, 0x1, UP0 ;  /* 0x000000013f057887 */ /* 0x000fe40008000000 */
[----:B------:R-:W-:-:S04]  /*28a0*/  USEL UR4, UR4, URZ, UP0 ;  /* 0x0000003f04047287 */ /* 0x000fc80008000000 */
[----:B------:R-:W-:Y:S02]  /*28b0*/  LOP3.LUT R14, R14, UR5, RZ, 0x3c, !PT ;  /* 0x000000050e0e7c12 */ /* 0x000fe4000f8e3cff */
[----:B------:R-:W-:-:S07]  /*28c0*/  MOV R23, UR4 ;  /* 0x0000000400177c02 */ /* 0x000fce0008000f00 */
.L_x_48:
[----:B------:R-:W-:Y:S05]  /*28d0*/  BSYNC B0 ;  /* 0x0000000000007941 */ /* 0x000fea0003800000 */
.L_x_47:
[--C-:B-1-3--:R-:W-:Y:S02]  /*28e0*/  HADD2.F32 R3, -RZ, R9.reuse.H0_H0 ;  /* 0x20000009ff037230 */ /* 0x10afe40000004100 */
[C---:B-----5:R-:W-:Y:S01]  /*28f0*/  FMUL R13, R59.reuse, R26 ;  /* 0x0000001a3b0d7220 */ /* 0x060fe20000400000 */
[----:B------:R-:W-:Y:S02]  /*2900*/  IMAD.MOV.U32 R0, RZ, RZ, 0x38eb4c3a ;  /* 0x38eb4c3aff007424 */ /* 0x000fe400078e00ff */
[C---:B------:R-:W-:Y:S01]  /*2910*/  FMUL R65, R59.reuse, R27 ;  /* 0x0000001b3b417220 */ /* 0x040fe20000400000 */
[----:B------:R-:W-:Y:S02]  /*2920*/  IMAD.MOV.U32 R12, RZ, RZ, 0x3c09919f ;  /* 0x3c09919fff0c7424 */ /* 0x000fe400078e00ff */
[----:B------:R-:W-:Y:S01]  /*2930*/  FFMA R26, R58, R3, R13 ;  /* 0x000000033a1a7223 */ /* 0x000fe2000000000d */
[----:B------:R-:W-:Y:S02]  /*2940*/  IMAD.MOV.U32 R3, RZ, RZ, 0x3aae005b ;  /* 0x3aae005bff037424 */ /* 0x000fe400078e00ff */
[----:B------:R-:W-:Y:S01]  /*2950*/  FMUL R28, R59, R28 ;  /* 0x0000001c3b1c7220 */ /* 0x000fe20000400000 */
[----:B------:R-:W-:-:S02]  /*2960*/  HADD2.F32 R27, -RZ, R9.H1_H1 ;  /* 0x30000009ff1b7230 */ /* 0x000fc40000004100 */
[----:B------:R-:W-:Y:S01]  /*2970*/  FMUL R66, R26, 0.70710676908493041992 ;  /* 0x3f3504f31a427820 */ /* 0x000fe20000400000 */
[C---:B------:R-:W-:Y:S01]  /*2980*/  FMUL R69, R59.reuse, R30 ;  /* 0x0000001e3b457220 */ /* 0x040fe20000400000 */
[C---:B------:R-:W-:Y:S01]  /*2990*/  FMUL R32, R59.reuse, R32 ;  /* 0x000000203b207220 */ /* 0x040fe20000400000 */
[C---:B------:R-:W-:Y:S01]  /*29a0*/  FMUL R34, R59.reuse, R34 ;  /* 0x000000223b227220 */ /* 0x040fe20000400000 */
[C---:B------:R-:W-:Y:S01]  /*29b0*/  FMUL R13, R66.reuse, R66 ;  /* 0x00000042420d7220 */ /* 0x040fe20000400000 */
[----:B------:R-:W-:Y:S01]  /*29c0*/  FSETP.GE.AND P2, PT, |R66|, 1.0029599666595458984, PT ;  /* 0x3f8060fe4200780b */ /* 0x000fe20003f46200 */
[----:B------:R-:W-:Y:S01]  /*29d0*/  FFMA R27, R58, R27, R65 ;  /* 0x0000001b3a1b7223 */ /* 0x000fe20000000041 */
[----:B------:R-:W-:Y:S01]  /*29e0*/  FMUL R24, R59, R24 ;  /* 0x000000183b187220 */ /* 0x000fe20000400000 */
[----:B------:R-:W-:Y:S02]  /*29f0*/  SHF.R.U32.HI R95, RZ, 0x1, R18 ;  /* 0x00000001ff5f7819 */ /* 0x000fe40000011612 */
[----:B------:R-:W-:Y:S01]  /*2a00*/  FSEL R60, |R66|, R13, P2 ;  /* 0x0000000d423c7208 */ /* 0x000fe20001000200 */
[----:B------:R-:W-:Y:S01]  /*2a10*/  IMAD.MOV.U32 R13, RZ, RZ, 0x3d24d99a ;  /* 0x3d24d99aff0d7424 */ /* 0x000fe200078e00ff */
[----:B------:R-:W-:Y:S01]  /*2a20*/  FSEL R15, R0, 8.4834944573231041431e-05, P2 ;  /* 0x38b1e96a000f7808 */ /* 0x000fe20001000000 */
[----:B------:R-:W-:Y:S01]  /*2a30*/  FMUL R71, R27, 0.70710676908493041992 ;  /* 0x3f3504f31b477820 */ /* 0x000fe20000400000 */
[----:B------:R-:W-:-:S02]  /*2a40*/  FSEL R21, -R3, -0.00082130916416645050049, P2 ;  /* 0xba574d2003157808 */ /* 0x000fc40001000100 */
[----:B------:R-:W-:Y:S02]  /*2a50*/  FSEL R20, R12, 0.0052134888246655464172, P2 ;  /* 0x3baad5ea0c147808 */ /* 0x000fe40001000000 */
[----:B------:R-:W-:Y:S01]  /*2a60*/  FSEL R62, -R13, -0.026868773624300956726, P2 ;  /* 0xbcdc1be70d3e7808 */ /* 0x000fe20001000100 */
[----:B------:R-:W-:Y:S01]  /*2a70*/  FFMA R21, R60, R15, R21 ;  /* 0x0000000f3c157223 */ /* 0x000fe20000000015 */
[----:B------:R-:W-:Y:S01]  /*2a80*/  IMAD.MOV.U32 R15, RZ, RZ, 0x3e235519 ;  /* 0x3e235519ff0f7424 */ /* 0x000fe200078e00ff */
[----:B------:R-:W-:Y:S02]  /*2a90*/  FSEL R63, -|R66|, R66, P2 ;  /* 0x00000042423f7208 */ /* 0x000fe40001000300 */
[C---:B------:R-:W-:Y:S01]  /*2aa0*/  FFMA R21, R60.reuse, R21, R20 ;  /* 0x000000153c157223 */ /* 0x040fe20000000014 */
[----:B------:R-:W-:Y:S01]  /*2ab0*/  IMAD.MOV.U32 R20, RZ, RZ, 0x3f69b4f9 ;  /* 0x3f69b4f9ff147424 */ /* 0x000fe200078e00ff */
[----:B------:R-:W-:Y:S02]  /*2ac0*/  FSEL R64, R15, 0.11284004896879196167, P2 ;  /* 0x3de718af0f407808 */ /* 0x000fe40001000000 */
[----:B------:R-:W-:Y:S01]  /*2ad0*/  FFMA R61, R60, R21, R62 ;  /* 0x000000153c3d7223 */ /* 0x000fe2000000003e */
[----:B------:R-:W-:Y:S01]  /*2ae0*/  IMAD.MOV.U32 R21, RZ, RZ, 0x3f210a14 ;  /* 0x3f210a14ff157424 */ /* 0x000fe200078e00ff */
[----:B------:R-:W-:-:S02]  /*2af0*/  FSEL R62, R20, -0.37612664699554443359, P2 ;  /* 0xbec093ac143e7808 */ /* 0x000fc40001000000 */
[C---:B------:R-:W-:Y:S02]  /*2b00*/  FFMA R61, R60.reuse, R61, R64 ;  /* 0x0000003d3c3d7223 */ /* 0x040fe40000000040 */
[----:B------:R-:W-:Y:S02]  /*2b10*/  FSEL R64, R21, 0.12837915122509002686, P2 ;  /* 0x3e0375d315407808 */ /* 0x000fe40001000000 */
[----:B------:R-:W-:Y:S01]  /*2b20*/  FFMA R61, R60, R61, R62 ;  /* 0x0000003d3c3d7223 */ /* 0x000fe2000000003e */
[----:B------:R-:W-:-:S03]  /*2b30*/  FMUL R62, R59, R29 ;  /* 0x0000001d3b3e7220 */ /* 0x000fc60000400000 */
[----:B------:R-:W-:Y:S01]  /*2b40*/  FFMA R60, R60, R61, R64 ;  /* 0x0000003d3c3c7223 */ /* 0x000fe20000000040 */
[----:B------:R-:W-:-:S03]  /*2b50*/  HADD2.F32 R61, -RZ, R10.H0_H0 ;  /* 0x2000000aff3d7230 */ /* 0x000fc60000004100 */
[----:B------:R-:W-:Y:S01]  /*2b60*/  FFMA R60, R60, R63, R63 ;  /* 0x0000003f3c3c7223 */ /* 0x000fe2000000003f */
[----:B------:R-:W-:Y:S02]  /*2b70*/  HADD2.F32 R63, -RZ, R10.H1_H1 ;  /* 0x3000000aff3f7230 */ /* 0x000fe40000004100 */
[----:B------:R-:W-:Y:S01]  /*2b80*/  FFMA R28, R58, R61, R28 ;  /* 0x0000003d3a1c7223 */ /* 0x000fe2000000001c */
[----:B------:R-:W-:Y:S01]  /*2b90*/  FMUL R61, R71, R71 ;  /* 0x00000047473d7220 */ /* 0x000fe20000400000 */
[----:B------:R-:W1:Y:S02]  /*2ba0*/  @P2 MUFU.EX2 R64, R60 ;  /* 0x0000003c00402308 */ /* 0x000e640000000800 */
[----:B------:R-:W-:Y:S01]  /*2bb0*/  FMUL R73, R28, 0.70710676908493041992 ;  /* 0x3f3504f31c497820 */ /* 0x000fe20000400000 */
[----:B------:R-:W-:-:S03]  /*2bc0*/  FFMA R29, R58, R63, R62 ;  /* 0x0000003f3a1d7223 */ /* 0x000fc6000000003e */
[C---:B------:R-:W-:Y:S01]  /*2bd0*/  FMUL R63, R73.reuse, R73 ;  /* 0x00000049493f7220 */ /* 0x040fe20000400000 */
[----:B------:R-:W-:Y:S01]  /*2be0*/  FSETP.GE.AND P3, PT, |R73|, 1.0029599666595458984, PT ;  /* 0x3f8060fe4900780b */ /* 0x000fe20003f66200 */
[----:B------:R-:W-:-:S03]  /*2bf0*/  FMUL R75, R29, 0.70710676908493041992 ;  /* 0x3f3504f31d4b7820 */ /* 0x000fc60000400000 */
[----:B------:R-:W-:Y:S01]  /*2c00*/  FSEL R63, |R73|, R63, P3 ;  /* 0x0000003f493f7208 */ /* 0x000fe20001800200 */
[----:B------:R-:W-:Y:S01]  /*2c10*/  FMUL R65, R75, R75 ;  /* 0x0000004b4b417220 */ /* 0x000fe20000400000 */
[----:B------:R-:W-:Y:S02]  /*2c20*/  FSEL R68, -R3, -0.00082130916416645050049, P3 ;  /* 0xba574d2003447808 */ /* 0x000fe40001800100 */
[C---:B------:R-:W-:Y:S01]  /*2c30*/  FSETP.GE.AND P5, PT, |R75|.reuse, 1.0029599666595458984, PT ;  /* 0x3f8060fe4b00780b */ /* 0x040fe20003fa6200 */
[----:B-1----:R-:W-:Y:S01]  /*2c40*/  @P2 FADD R64, -R64, 1 ;  /* 0x3f80000040402421 */ /* 0x002fe20000000100 */
[----:B------:R-:W-:Y:S02]  /*2c50*/  FSEL R70, R12, 0.0052134888246655464172, P3 ;  /* 0x3baad5ea0c467808 */ /* 0x000fe40001800000 */
[----:B------:R-:W-:Y:S02]  /*2c60*/  FSEL R65, |R75|, R65, P5 ;  /* 0x000000414b417208 */ /* 0x000fe40002800200 */
[----:B------:R-:W-:-:S02]  /*2c70*/  @P2 LOP3.LUT R60, R64, 0x80000000, R66, 0xb8, !PT ;  /* 0x80000000403c2812 */ /* 0x000fc400078eb842 */
[C---:B------:R-:W-:Y:S02]  /*2c80*/  FSETP.GE.AND P2, PT, |R71|.reuse, 1.0029599666595458984, PT ;  /* 0x3f8060fe4700780b */ /* 0x040fe40003f46200 */
[----:B------:R-:W-:Y:S01]  /*2c90*/  FSEL R66, R0, 8.4834944573231041431e-05, P3 ;  /* 0x38b1e96a00427808 */ /* 0x000fe20001800000 */
[----:B------:R-:W-:Y:S01]  /*2ca0*/  FADD R60, R60, 1 ;  /* 0x3f8000003c3c7421 */ /* 0x000fe20000000000 */
[----:B------:R-:W-:Y:S02]  /*2cb0*/  FSEL R61, |R71|, R61, P2 ;  /* 0x0000003d473d7208 */ /* 0x000fe40001000200 */
[C---:B------:R-:W-:Y:S01]  /*2cc0*/  FSEL R62, R0.reuse, 8.4834944573231041431e-05, P2 ;  /* 0x38b1e96a003e7808 */ /* 0x040fe20001000000 */
[----:B------:R-:W-:Y:S01]  /*2cd0*/  FFMA R68, R63, R66, R68 ;  /* 0x000000423f447223 */ /* 0x000fe20000000044 */
[----:B------:R-:W-:Y:S02]  /*2ce0*/  FSEL R64, -R3, -0.00082130916416645050049, P2 ;  /* 0xba574d2003407808 */ /* 0x000fe40001000100 */
[----:B------:R-:W-:Y:S01]  /*2cf0*/  FSEL R76, R0, 8.4834944573231041431e-05, P5 ;  /* 0x38b1e96a004c7808 */ /* 0x000fe20002800000 */
[----:B------:R-:W-:Y:S01]  /*2d00*/  FFMA R68, R63, R68, R70 ;  /* 0x000000443f447223 */ /* 0x000fe20000000046 */
[----:B------:R-:W-:Y:S01]  /*2d10*/  FSEL R78, -R3, -0.00082130916416645050049, P5 ;  /* 0xba574d20034e7808 */ /* 0x000fe20002800100 */
[----:B------:R-:W-:Y:S01]  /*2d20*/  FFMA R62, R61, R62, R64 ;  /* 0x0000003e3d3e7223 */ /* 0x000fe20000000040 */
[----:B------:R-:W-:-:S02]  /*2d30*/  FSEL R64, R12, 0.0052134888246655464172, P2 ;  /* 0x3baad5ea0c407808 */ /* 0x000fc40001000000 */
[----:B------:R-:W-:Y:S01]  /*2d40*/  FSEL R66, -R13, -0.026868773624300956726, P2 ;  /* 0xbcdc1be70d427808 */ /* 0x000fe20001000100 */
[----:B------:R-:W-:Y:S01]  /*2d50*/  FFMA R76, R65, R76, R78 ;  /* 0x0000004c414c7223 */ /* 0x000fe2000000004e */
[----:B------:R-:W-:Y:S01]  /*2d60*/  FSEL R80, R12, 0.0052134888246655464172, P5 ;  /* 0x3baad5ea0c507808 */ /* 0x000fe20002800000 */
[----:B------:R-:W-:Y:S01]  /*2d70*/  FFMA R62, R61, R62, R64 ;  /* 0x0000003e3d3e7223 */ /* 0x000fe20000000040 */
[----:B------:R-:W-:Y:S02]  /*2d80*/  FSEL R64, R15, 0.11284004896879196167, P2 ;  /* 0x3de718af0f407808 */ /* 0x000fe40001000000 */
[----:B------:R-:W-:Y:S01]  /*2d90*/  FSEL R70, -R13, -0.026868773624300956726, P3 ;  /* 0xbcdc1be70d467808 */ /* 0x000fe20001800100 */
[----:B------:R-:W-:Y:S01]  /*2da0*/  FFMA R62, R61, R62, R66 ;  /* 0x0000003e3d3e7223 */ /* 0x000fe20000000042 */
[----:B------:R-:W-:Y:S01]  /*2db0*/  FSEL R66, R20, -0.37612664699554443359, P2 ;  /* 0xbec093ac14427808 */ /* 0x000fe20001000000 */
[----:B------:R-:W-:Y:S01]  /*2dc0*/  FFMA R80, R65, R76, R80 ;  /* 0x0000004c41507223 */ /* 0x000fe20000000050 */
[----:B------:R-:W-:Y:S01]  /*2dd0*/  FSEL R76, R15, 0.11284004896879196167, P3 ;  /* 0x3de718af0f4c7808 */ /* 0x000fe20001800000 */
[----:B------:R-:W-:Y:S01]  /*2de0*/  FFMA R62, R61, R62, R64 ;  /* 0x0000003e3d3e7223 */ /* 0x000fe20000000040 */
[----:B------:R-:W-:Y:S01]  /*2df0*/  FFMA R68, R63, R68, R70 ;  /* 0x000000443f447223 */ /* 0x000fe20000000046 */
[----:B------:R-:W-:-:S02]  /*2e00*/  FSEL R64, R21, 0.12837915122509002686, P2 ;  /* 0x3e0375d315407808 */ /* 0x000fc40001000000 */
[----:B------:R-:W-:Y:S01]  /*2e10*/  FFMA R62, R61, R62, R66 ;  /* 0x0000003e3d3e7223 */ /* 0x000fe20000000042 */
[----:B------:R-:W-:Y:S01]  /*2e20*/  FSEL R78, -R13, -0.026868773624300956726, P5 ;  /* 0xbcdc1be70d4e7808 */ /* 0x000fe20002800100 */
[----:B------:R-:W-:Y:S01]  /*2e30*/  FFMA R68, R63, R68, R76 ;  /* 0x000000443f447223 */ /* 0x000fe2000000004c */
[C---:B------:R-:W-:Y:S01]  /*2e40*/  FSEL R70, R20.reuse, -0.37612664699554443359, P3 ;  /* 0xbec093ac14467808 */ /* 0x040fe20001800000 */
[----:B------:R-:W-:Y:S01]  /*2e50*/  FFMA R61, R61, R62, R64 ;  /* 0x0000003e3d3d7223 */ /* 0x000fe20000000040 */
[----:B------:R-:W-:Y:S01]  /*2e60*/  FSEL R76, R15, 0.11284004896879196167, P5 ;  /* 0x3de718af0f4c7808 */ /* 0x000fe20002800000 */
[----:B------:R-:W-:Y:S01]  /*2e70*/  FFMA R78, R65, R80, R78 ;  /* 0x00000050414e7223 */ /* 0x000fe2000000004e */
[----:B------:R-:W-:Y:S01]  /*2e80*/  FSEL R62, R21, 0.12837915122509002686, P3 ;  /* 0x3e0375d3153e7808 */ /* 0x000fe20001800000 */
[----:B------:R-:W-:Y:S01]  /*2e90*/  FFMA R68, R63, R68, R70 ;  /* 0x000000443f447223 */ /* 0x000fe20000000046 */
[----:B------:R-:W-:Y:S01]  /*2ea0*/  FSEL R66, -|R71|, R71, P2 ;  /* 0x0000004747427208 */ /* 0x000fe20001000300 */
[----:B------:R-:W-:Y:S01]  /*2eb0*/  FFMA R76, R65, R78, R76 ;  /* 0x0000004e414c7223 */ /* 0x000fe2000000004c */
[----:B------:R-:W-:Y:S01]  /*2ec0*/  FSEL R64, R20, -0.37612664699554443359, P5 ;  /* 0xbec093ac14407808 */ /* 0x000fe20002800000 */
[----:B------:R-:W-:Y:S01]  /*2ed0*/  FFMA R62, R63, R68, R62 ;  /* 0x000000443f3e7223 */ /* 0x000fe2000000003e */
[----:B------:R-:W-:Y:S01]  /*2ee0*/  FSEL R63, -|R73|, R73, P3 ;  /* 0x00000049493f7208 */ /* 0x000fe20001800300 */
[----:B------:R-:W-:Y:S01]  /*2ef0*/  FFMA R61, R61, R66, R66 ;  /* 0x000000423d3d7223 */ /* 0x000fe20000000042 */
[----:B------:R-:W-:Y:S01]  /*2f00*/  FSEL R67, R21, 0.12837915122509002686, P5 ;  /* 0x3e0375d315437808 */ /* 0x000fe20002800000 */
[----:B------:R-:W-:-:S02]  /*2f10*/  FFMA R64, R65, R76, R64 ;  /* 0x0000004c41407223 */ /* 0x000fc40000000040 */
[----:B------:R-:W1:Y:S01]  /*2f20*/  @P2 MUFU.EX2 R66, R61 ;  /* 0x0000003d00422308 */ /* 0x000e620000000800 */
[----:B------:R-:W-:Y:S01]  /*2f30*/  FFMA R62, R62, R63, R63 ;  /* 0x0000003f3e3e7223 */ /* 0x000fe2000000003f */
[----:B------:R-:W-:Y:S01]  /*2f40*/  FSEL R63, -|R75|, R75, P5 ;  /* 0x0000004b4b3f7208 */ /* 0x000fe20002800300 */
[----:B------:R-:W-:Y:S01]  /*2f50*/  FFMA R64, R65, R64, R67 ;  /* 0x0000004041407223 */ /* 0x000fe20000000043 */
[--C-:B------:R-:W-:Y:S02]  /*2f60*/  HADD2.F32 R65, -RZ, R11.reuse.H1_H1 ;  /* 0x3000000bff417230 */ /* 0x100fe40000004100 */
[----:B----4-:R-:W-:Y:S02]  /*2f70*/  HADD2.F32 R67, -RZ, R4.H0_H0 ;  /* 0x20000004ff437230 */ /* 0x010fe40000004100 */
[----:B------:R-:W-:Y:S01]  /*2f80*/  FFMA R63, R64, R63, R63 ;  /* 0x0000003f403f7223 */ /* 0x000fe2000000003f */
[----:B------:R-:W2:Y:S01]  /*2f90*/  @P3 MUFU.EX2 R68, R62 ;  /* 0x0000003e00443308 */ /* 0x000ea20000000800 */
[----:B------:R-:W-:Y:S01]  /*2fa0*/  FMUL R64, R59, R31 ;  /* 0x0000001f3b407220 */ /* 0x000fe20000400000 */
[----:B------:R-:W-:-:S02]  /*2fb0*/  HADD2.F32 R31, -RZ, R11.H0_H0 ;  /* 0x2000000bff1f7230 */ /* 0x000fc40000004100 */
[----:B------:R-:W-:-:S03]  /*2fc0*/  FFMA R32, R58, R67, R32 ;  /* 0x000000433a207223 */ /* 0x000fc60000000020 */
[----:B------:R-:W-:Y:S01]  /*2fd0*/  FFMA R30, R58, R31, R69 ;  /* 0x0000001f3a1e7223 */ /* 0x000fe20000000045 */
[----:B------:R-:W3:Y:S01]  /*2fe0*/  @P5 MUFU.EX2 R70, R63 ;  /* 0x0000003f00465308 */ /* 0x000ee20000000800 */
[----:B-1----:R-:W-:Y:S01]  /*2ff0*/  @P2 FADD R66, -R66, 1 ;  /* 0x3f80000042422421 */ /* 0x002fe20000000100 */
[----:B------:R-:W-:Y:S01]  /*3000*/  FFMA R31, R58, R65, R64 ;  /* 0x000000413a1f7223 */ /* 0x000fe20000000040 */
[----:B------:R-:W-:Y:S01]  /*3010*/  FMUL R85, R30, 0.70710676908493041992 ;  /* 0x3f3504f31e557820 */ /* 0x000fe20000400000 */
[----:B------:R-:W-:Y:S02]  /*3020*/  FMUL R80, R32, 0.70710676908493041992 ;  /* 0x3f3504f320507820 */ /* 0x000fe40000400000 */
[----:B------:R-:W-:Y:S01]  /*3030*/  @P2 LOP3.LUT R61, R66, 0x80000000, R71, 0xb8, !PT ;  /* 0x80000000423d2812 */ /* 0x000fe200078eb847 */
[----:B------:R-:W-:Y:S01]  /*3040*/  FMUL R78, R31, 0.70710676908493041992 ;  /* 0x3f3504f31f4e7820 */ /* 0x000fe20000400000 */
[C---:B------:R-:W-:Y:S01]  /*3050*/  FMUL R64, R85.reuse, R85 ;  /* 0x0000005555407220 */ /* 0x040fe20000400000 */
[----:B--2---:R-:W-:Y:S01]  /*3060*/  @P3 FADD R68, -R68, 1 ;  /* 0x3f80000044443421 */ /* 0x004fe20000000100 */
[----:B------:R-:W-:Y:S01]  /*3070*/  FSETP.GE.AND P2, PT, |R85|, 1.0029599666595458984, PT ;  /* 0x3f8060fe5500780b */ /* 0x000fe20003f46200 */
[----:B------:R-:W-:Y:S01]  /*3080*/  FMUL R66, R78, R78 ;  /* 0x0000004e4e427220 */ /* 0x000fe20000400000 */
[----:B------:R-:W-:-:S02]  /*3090*/  FADD R61, R61, 1 ;  /* 0x3f8000003d3d7421 */ /* 0x000fc40000000000 */
[----:B------:R-:W-:Y:S01]  /*30a0*/  @P3 LOP3.LUT R62, R68, 0x80000000, R73, 0xb8, !PT ;  /* 0x80000000443e3812 */ /* 0x000fe200078eb849 */
[----:B------:R-:W-:Y:S01]  /*30b0*/  FMUL R68, R80, R80 ;  /* 0x0000005050447220 */ /* 0x000fe20000400000 */
[----:B------:R-:W-:Y:S01]  /*30c0*/  FSETP.GE.AND P3, PT, |R78|, 1.0029599666595458984, PT ;  /* 0x3f8060fe4e00780b */ /* 0x000fe20003f66200 */
[----:B---3--:R-:W-:Y:S01]  /*30d0*/  @P5 FADD R70, -R70, 1 ;  /* 0x3f80000046465421 */ /* 0x008fe20000000100 */
[----:B------:R-:W-:Y:S01]  /*30e0*/  FSEL R64, |R85|, R64, P2 ;  /* 0x0000004055407208 */ /* 0x000fe20001000200 */
[----:B------:R-:W-:Y:S01]  /*30f0*/  FADD R62, R62, 1 ;  /* 0x3f8000003e3e7421 */ /* 0x000fe20000000000 */
[----:B------:R-:W-:Y:S02]  /*3100*/  FSEL R65, R0, 8.4834944573231041431e-05, P2 ;  /* 0x38b1e96a00417808 */ /* 0x000fe40001000000 */
[----:B------:R-:W-:Y:S02]  /*3110*/  FSEL R67, -R3, -0.00082130916416645050049, P2 ;  /* 0xba574d2003437808 */ /* 0x000fe40001000100 */
[----:B------:R-:W-:-:S02]  /*3120*/  FSEL R66, |R78|, R66, P3 ;  /* 0x000000424e427208 */ /* 0x000fc40001800200 */
[----:B------:R-:W-:Y:S01]  /*3130*/  FSEL R69, R0, 8.4834944573231041431e-05, P3 ;  /* 0x38b1e96a00457808 */ /* 0x000fe20001800000 */
[----:B------:R-:W-:Y:S01]  /*3140*/  FFMA R65, R64, R65, R67 ;  /* 0x0000004140417223 */ /* 0x000fe20000000043 */
[----:B------:R-:W-:Y:S02]  /*3150*/  FSEL R71, -R3, -0.00082130916416645050049, P3 ;  /* 0xba574d2003477808 */ /* 0x000fe40001800100 */
[----:B------:R-:W-:Y:S02]  /*3160*/  @P5 LOP3.LUT R63, R70, 0x80000000, R75, 0xb8, !PT ;  /* 0x80000000463f5812 */ /* 0x000fe400078eb84b */
[----:B------:R-:W-:Y:S01]  /*3170*/  FSETP.GE.AND P5, PT, |R80|, 1.0029599666595458984, PT ;  /* 0x3f8060fe5000780b */ /* 0x000fe20003fa6200 */
[----:B------:R-:W-:Y:S01]  /*3180*/  FFMA R71, R66, R69, R71 ;  /* 0x0000004542477223 */ /* 0x000fe20000000047 */
[----:B------:R-:W-:Y:S01]  /*3190*/  FSEL R67, R12, 0.0052134888246655464172, P2 ;  /* 0x3baad5ea0c437808 */ /* 0x000fe20001000000 */
[----:B------:R-:W-:Y:S01]  /*31a0*/  FADD R63, R63, 1 ;  /* 0x3f8000003f3f7421 */ /* 0x000fe20000000000 */
[----:B------:R-:W-:-:S02]  /*31b0*/  FSEL R68, |R80|, R68, P5 ;  /* 0x0000004450447208 */ /* 0x000fc40002800200 */
[----:B------:R-:W-:Y:S01]  /*31c0*/  FSEL R75, R0, 8.4834944573231041431e-05, P5 ;  /* 0x38b1e96a004b7808 */ /* 0x000fe20002800000 */
[----:B------:R-:W-:Y:S01]  /*31d0*/  FFMA R65, R64, R65, R67 ;  /* 0x0000004140417223 */ /* 0x000fe20000000043 */
[----:B------:R-:W-:Y:S02]  /*31e0*/  FSEL R81, -R3, -0.00082130916416645050049, P5 ;  /* 0xba574d2003517808 */ /* 0x000fe40002800100 */
[----:B------:R-:W-:Y:S02]  /*31f0*/  FSEL R73, R12, 0.0052134888246655464172, P3 ;  /* 0x3baad5ea0c497808 */ /* 0x000fe40001800000 */
[----:B------:R-:W-:Y:S01]  /*3200*/  FSEL R69, -R13, -0.026868773624300956726, P2 ;  /* 0xbcdc1be70d457808 */ /* 0x000fe20001000100 */
[----:B------:R-:W-:Y:S01]  /*3210*/  FFMA R75, R68, R75, R81 ;  /* 0x0000004b444b7223 */ /* 0x000fe20000000051 */
[----:B------:R-:W-:Y:S01]  /*3220*/  FSEL R83, R12, 0.0052134888246655464172, P5 ;  /* 0x3baad5ea0c537808 */ /* 0x000fe20002800000 */
[----:B------:R-:W-:Y:S01]  /*3230*/  FFMA R71, R66, R71, R73 ;  /* 0x0000004742477223 */ /* 0x000fe20000000049 */
[----:B------:R-:W-:Y:S01]  /*3240*/  FSEL R67, R15, 0.11284004896879196167, P2 ;  /* 0x3de718af0f437808 */ /* 0x000fe20001000000 */
[----:B------:R-:W-:Y:S01]  /*3250*/  FFMA R65, R64, R65, R69 ;  /* 0x0000004140417223 */ /* 0x000fe20000000045 */
[----:B------:R-:W-:Y:S01]  /*3260*/  FSEL R73, -R13, -0.026868773624300956726, P3 ;  /* 0xbcdc1be70d497808 */ /* 0x000fe20001800100 */
[----:B------:R-:W-:Y:S01]  /*3270*/  FFMA R83, R68, R75, R83 ;  /* 0x0000004b44537223 */ /* 0x000fe20000000053 */
[----:B------:R-:W-:Y:S01]  /*3280*/  FSEL R69, R20, -0.37612664699554443359, P2 ;  /* 0xbec093ac14457808 */ /* 0x000fe20001000000 */
[----:B------:R-:W-:Y:S01]  /*3290*/  FFMA R65, R64, R65, R67 ;  /* 0x0000004140417223 */ /* 0x000fe20000000043 */
[----:B------:R-:W-:Y:S01]  /*32a0*/  FSEL R75, R15, 0.11284004896879196167, P3 ;  /* 0x3de718af0f4b7808 */ /* 0x000fe20001800000 */
[----:B------:R-:W-:Y:S01]  /*32b0*/  FFMA R71, R66, R71, R73 ;  /* 0x0000004742477223 */ /* 0x000fe20000000049 */
[----:B------:R-:W-:Y:S01]  /*32c0*/  FSEL R67, R21, 0.12837915122509002686, P2 ;  /* 0x3e0375d315437808 */ /* 0x000fe20001000000 */
        /* <DEDUP_REMOVED lines=16> */
[----:B------:R-:W-:Y:S01]  /*33d0*/  FFMA R67, R68, R75, R67 ;  /* 0x0000004b44437223 */ /* 0x000fe20000000043 */
[----:B------:R-:W-:Y:S01]  /*33e0*/  FMUL R71, R59, R33 ;  /* 0x000000213b477220 */ /* 0x000fe20000400000 */
[----:B------:R-:W1:Y:S01]  /*33f0*/  @P2 MUFU.EX2 R70, R64 ;  /* 0x0000004000462308 */ /* 0x000e620000000800 */
[----:B------:R-:W-:Y:S01]  /*3400*/  FFMA R65, R65, R66, R66 ;  /* 0x0000004241417223 */ /* 0x000fe20000000042 */
[----:B------:R-:W-:Y:S01]  /*3410*/  FSEL R66, -|R80|, R80, P5 ;  /* 0x0000005050427208 */ /* 0x000fe20002800300 */
[----:B------:R-:W-:Y:S01]  /*3420*/  FFMA R67, R68, R67, R76 ;  /* 0x0000004344437223 */ /* 0x000fe2000000004c */
[----:B------:R-:W-:-:S02]  /*3430*/  HADD2.F32 R33, -RZ, R4.H1_H1 ;  /* 0x30000004ff217230 */ /* 0x000fc40000004100 */
[----:B------:R-:W-:Y:S01]  /*3440*/  FMUL R68, R59, R35 ;  /* 0x000000233b447220 */ /* 0x000fe20000400000 */
[--C-:B------:R-:W-:Y:S02]  /*3450*/  HADD2.F32 R69, -RZ, R5.reuse.H1_H1 ;  /* 0x30000005ff457230 */ /* 0x100fe40000004100 */
[----:B------:R-:W-:Y:S01]  /*3460*/  FFMA R66, R67, R66, R66 ;  /* 0x0000004243427223 */ /* 0x000fe20000000042 */
[----:B------:R-:W2:Y:S01]  /*3470*/  @P3 MUFU.EX2 R73, R65 ;  /* 0x0000004100493308 */ /* 0x000ea20000000800 */
[----:B------:R-:W-:Y:S02]  /*3480*/  HADD2.F32 R67, -RZ, R5.H0_H0 ;  /* 0x20000005ff437230 */ /* 0x000fe40000004100 */
[----:B------:R-:W-:-:S03]  /*3490*/  FFMA R35, R58, R33, R71 ;  /* 0x000000213a237223 */ /* 0x000fc60000000047 */
[----:B------:R-:W-:Y:S01]  /*34a0*/  FFMA R33, R58, R67, R34 ;  /* 0x000000433a217223 */ /* 0x000fe20000000022 */
[----:B------:R-:W-:Y:S01]  /*34b0*/  FMUL R81, R35, 0.70710676908493041992 ;  /* 0x3f3504f323517820 */ /* 0x000fe20000400000 */
[----:B------:R-:W3:Y:S01]  /*34c0*/  @P5 MUFU.EX2 R75, R66 ;  /* 0x00000042004b5308 */ /* 0x000ee20000000800 */
[----:B-1----:R-:W-:Y:S01]  /*34d0*/  @P2 FADD R70, -R70, 1 ;  /* 0x3f80000046462421 */ /* 0x002fe20000000100 */
[----:B------:R-:W-:Y:S01]  /*34e0*/  FMUL R83, R33, 0.70710676908493041992 ;  /* 0x3f3504f321537820 */ /* 0x000fe20000400000 */
[----:B------:R-:W-:Y:S01]  /*34f0*/  FMUL R67, R81, R81 ;  /* 0x0000005151437220 */ /* 0x000fe20000400000 */
[----:B------:R-:W-:Y:S01]  /*3500*/  FFMA R34, R58, R69, R68 ;  /* 0x000000453a227223 */ /* 0x000fe20000000044 */
[----:B------:R-:W-:Y:S01]  /*3510*/  FMUL R33, R33, 0.5 ;  /* 0x3f00000021217820 */ /* 0x000fe20000400000 */
[----:B------:R-:W-:Y:S01]  /*3520*/  @P2 LOP3.LUT R64, R70, 0x80000000, R85, 0xb8, !PT ;  /* 0x8000000046402812 */ /* 0x000fe200078eb855 */
[----:B------:R-:W-:Y:S01]  /*3530*/  FMUL R69, R83, R83 ;  /* 0x0000005353457220 */ /* 0x000fe20000400000 */
[----:B------:R-:W-:Y:S01]  /*3540*/  FSETP.GE.AND P2, PT, |R81|, 1.0029599666595458984, PT ;  /* 0x3f8060fe5100780b */ /* 0x000fe20003f46200 */
[----:B--2---:R-:W-:Y:S01]  /*3550*/  @P3 FADD R73, -R73, 1 ;  /* 0x3f80000049493421 */ /* 0x004fe20000000100 */
[----:B------:R-:W-:Y:S01]  /*3560*/  FMUL R85, R34, 0.70710676908493041992 ;  /* 0x3f3504f322557820 */ /* 0x000fe20000400000 */
[----:B------:R-:W-:Y:S01]  /*3570*/  FADD R64, R64, 1 ;  /* 0x3f80000040407421 */ /* 0x000fe20000000000 */
[----:B------:R-:W-:Y:S01]  /*3580*/  FSEL R67, |R81|, R67, P2 ;  /* 0x0000004351437208 */ /* 0x000fe20001000200 */
[----:B------:R-:W-:Y:S01]  /*3590*/  FMUL R34, R34, 0.5 ;  /* 0x3f00000022227820 */ /* 0x000fe20000400000 */
[----:B------:R-:W-:Y:S01]  /*35a0*/  @P3 LOP3.LUT R65, R73, 0x80000000, R78, 0xb8, !PT ;  /* 0x8000000049413812 */ /* 0x000fe200078eb84e */
[----:B------:R-:W-:Y:S01]  /*35b0*/  FMUL R71, R85, R85 ;  /* 0x0000005555477220 */ /* 0x000fe20000400000 */
[----:B------:R-:W-:Y:S01]  /*35c0*/  FSETP.GE.AND P3, PT, |R83|, 1.0029599666595458984, PT ;  /* 0x3f8060fe5300780b */ /* 0x000fe20003f66200 */
[----:B---3--:R-:W-:Y:S01]  /*35d0*/  @P5 FADD R75, -R75, 1 ;  /* 0x3f8000004b4b5421 */ /* 0x008fe20000000100 */
[----:B------:R-:W-:Y:S01]  /*35e0*/  FSEL R68, R0, 8.4834944573231041431e-05, P2 ;  /* 0x38b1e96a00447808 */ /* 0x000fe20001000000 */
[----:B------:R-:W-:Y:S01]  /*35f0*/  FADD R65, R65, 1 ;  /* 0x3f80000041417421 */ /* 0x000fe20000000000 */
[----:B------:R-:W-:-:S02]  /*3600*/  FSEL R70, -R3, -0.00082130916416645050049, P2 ;  /* 0xba574d2003467808 */ /* 0x000fc40001000100 */
[----:B------:R-:W-:Y:S02]  /*3610*/  FSEL R69, |R83|, R69, P3 ;  /* 0x0000004553457208 */ /* 0x000fe40001800200 */
[----:B------:R-:W-:Y:S01]  /*3620*/  FSEL R76, R0, 8.4834944573231041431e-05, P3 ;  /* 0x38b1e96a004c7808 */ /* 0x000fe20001800000 */
[----:B------:R-:W-:Y:S01]  /*3630*/  FFMA R68, R67, R68, R70 ;  /* 0x0000004443447223 */ /* 0x000fe20000000046 */
[----:B------:R-:W-:Y:S02]  /*3640*/  FSEL R78, -R3, -0.00082130916416645050049, P3 ;  /* 0xba574d20034e7808 */ /* 0x000fe40001800100 */
[----:B------:R-:W-:Y:S01]  /*3650*/  @P5 LOP3.LUT R66, R75, 0x80000000, R80, 0xb8, !PT ;  /* 0x800000004b425812 */ /* 0x000fe200078eb850 */
[----:B------:R-:W-:Y:S01]  /*3660*/  FMUL R75, R59, R36 ;  /* 0x000000243b4b7220 */ /* 0x000fe20000400000 */
[----:B------:R-:W-:Y:S01]  /*3670*/  FSETP.GE.AND P5, PT, |R85|, 1.0029599666595458984, PT ;  /* 0x3f8060fe5500780b */ /* 0x000fe20003fa6200 */
[----:B------:R-:W-:Y:S01]  /*3680*/  FFMA R78, R69, R76, R78 ;  /* 0x0000004c454e7223 */ /* 0x000fe2000000004e */
[----:B------:R-:W-:Y:S01]  /*3690*/  FSEL R70, R12, 0.0052134888246655464172, P2 ;  /* 0x3baad5ea0c467808 */ /* 0x000fe20001000000 */
[----:B------:R-:W-:Y:S01]  /*36a0*/  FMUL R36, R59, R38 ;  /* 0x000000263b247220 */ /* 0x000fe20000400000 */
[----:B------:R-:W-:Y:S01]  /*36b0*/  FSEL R71, |R85|, R71, P5 ;  /* 0x0000004755477208 */ /* 0x000fe20002800200 */
[----:B------:R-:W-:Y:S01]  /*36c0*/  FADD R66, R66, 1 ;  /* 0x3f80000042427421 */ /* 0x000fe20000000000 */
[----:B------:R-:W-:Y:S01]  /*36d0*/  FSEL R82, R0, 8.4834944573231041431e-05, P5 ;  /* 0x38b1e96a00527808 */ /* 0x000fe20002800000 */
[----:B------:R-:W-:Y:S01]  /*36e0*/  FFMA R68, R67, R68, R70 ;  /* 0x0000004443447223 */ /* 0x000fe20000000046 */
[----:B------:R-:W-:-:S02]  /*36f0*/  FSEL R84, -R3, -0.00082130916416645050049, P5 ;  /* 0xba574d2003547808 */ /* 0x000fc40002800100 */
[C---:B------:R-:W-:Y:S02]  /*3700*/  FSEL R80, R12.reuse, 0.0052134888246655464172, P3 ;  /* 0x3baad5ea0c507808 */ /* 0x040fe40001800000 */
        /* <DEDUP_REMOVED lines=14> */
[C---:B------:R-:W-:Y:S01]  /*37f0*/  FSEL R80, R20.reuse, -0.37612664699554443359, P3 ;  /* 0xbec093ac14507808 */ /* 0x040fe20001800000 */
[----:B------:R-:W-:Y:S01]  /*3800*/  FFMA R78, R69, R78, R82 ;  /* 0x0000004e454e7223 */ /* 0x000fe20000000052 */
[----:B------:R-:W-:Y:S01]  /*3810*/  FSEL R84, -R13, -0.026868773624300956726, P5 ;  /* 0xbcdc1be70d547808 */ /* 0x000fe20002800100 */
[----:B------:R-:W-:Y:S01]  /*3820*/  FFMA R67, R67, R68, R70 ;  /* 0x0000004443437223 */ /* 0x000fe20000000046 */
[----:B------:R-:W-:Y:S01]  /*3830*/  FSEL R68, R21, 0.12837915122509002686, P3 ;  /* 0x3e0375d315447808 */ /* 0x000fe20001800000 */
[----:B------:R-:W-:Y:S01]  /*3840*/  FFMA R78, R69, R78, R80 ;  /* 0x0000004e454e7223 */ /* 0x000fe20000000050 */
[----:B------:R-:W-:Y:S01]  /*3850*/  FSEL R82, R15, 0.11284004896879196167, P5 ;  /* 0x3de718af0f527808 */ /* 0x000fe20002800000 */
        /* <DEDUP_REMOVED lines=9> */
[----:B------:R-:W-:Y:S01]  /*38f0*/  FFMA R68, R68, R69, R69 ;  /* 0x0000004544447223 */ /* 0x000fe20000000045 */
[----:B------:R-:W1:Y:S01]  /*3900*/  @P2 MUFU.EX2 R76, R67 ;  /* 0x00000043004c2308 */ /* 0x000e620000000800 */
[----:B------:R-:W-:Y:S01]  /*3910*/  FSEL R69, -|R85|, R85, P5 ;  /* 0x0000005555457208 */ /* 0x000fe20002800300 */
[----:B------:R-:W-:Y:S01]  /*3920*/  FFMA R70, R71, R70, R73 ;  /* 0x0000004647467223 */ /* 0x000fe20000000049 */
[--C-:B------:R-:W-:Y:S02]  /*3930*/  HADD2.F32 R71, -RZ, R6.reuse.H1_H1 ;  /* 0x30000006ff477230 */ /* 0x100fe40000004100 */
[----:B------:R-:W-:Y:S02]  /*3940*/  HADD2.F32 R73, -RZ, R7.H0_H0 ;  /* 0x20000007ff497230 */ /* 0x000fe40000004100 */
[----:B------:R-:W-:Y:S01]  /*3950*/  FFMA R69, R70, R69, R69 ;  /* 0x0000004546457223 */ /* 0x000fe20000000045 */
[----:B------:R-:W-:Y:S01]  /*3960*/  FMUL R70, R59, R37 ;  /* 0x000000253b467220 */ /* 0x000fe20000400000 */
[----:B------:R-:W2:Y:S01]  /*3970*/  @P3 MUFU.EX2 R78, R68 ;  /* 0x00000044004e3308 */ /* 0x000ea20000000800 */
[----:B------:R-:W-:-:S02]  /*3980*/  HADD2.F32 R37, -RZ, R6.H0_H0 ;  /* 0x20000006ff257230 */ /* 0x000fc40000004100 */
[----:B------:R-:W-:-:S03]  /*3990*/  FFMA R70, R58, R71, R70 ;  /* 0x000000473a467223 */ /* 0x000fc60000000046 */
[C---:B------:R-:W-:Y:S01]  /*39a0*/  FFMA R38, R58.reuse, R37, R75 ;  /* 0x000000253a267223 */ /* 0x040fe2000000004b */
[----:B------:R-:W-:Y:S01]  /*39b0*/  FFMA R37, R58, R73, R36 ;  /* 0x000000493a257223 */ /* 0x000fe20000000024 */
[----:B------:R-:W3:Y:S01]  /*39c0*/  @P5 MUFU.EX2 R80, R69 ;  /* 0x0000004500505308 */ /* 0x000ee20000000800 */
[----:B-1----:R-:W-:Y:S01]  /*39d0*/  @P2 FADD R76, -R76, 1 ;  /* 0x3f8000004c4c2421 */ /* 0x002fe20000000100 */
[----:B------:R-:W-:Y:S01]  /*39e0*/  FMUL R91, R38, 0.70710676908493041992 ;  /* 0x3f3504f3265b7820 */ /* 0x000fe20000400000 */
[----:B------:R-:W-:Y:S01]  /*39f0*/  FMUL R84, R70, 0.70710676908493041992 ;  /* 0x3f3504f346547820 */ /* 0x000fe20000400000 */
[C---:B------:R-:W-:Y:S01]  /*3a00*/  FMUL R93, R37.reuse, 0.70710676908493041992 ;  /* 0x3f3504f3255d7820 */ /* 0x040fe20000400000 */
[----:B------:R-:W-:Y:S01]  /*3a10*/  FMUL R37, R37, 0.5 ;  /* 0x3f00000025257820 */ /* 0x000fe20000400000 */
[----:B------:R-:W-:Y:S01]  /*3a20*/  @P2 LOP3.LUT R67, R76, 0x80000000, R81, 0xb8, !PT ;  /* 0x800000004c432812 */ /* 0x000fe200078eb851 */
[C---:B------:R-:W-:Y:S01]  /*3a30*/  FMUL R36, R91.reuse, R91 ;  /* 0x0000005b5b247220 */ /* 0x040fe20000400000 */
[----:B------:R-:W-:Y:S01]  /*3a40*/  FSETP.GE.AND P2, PT, |R91|, 1.0029599666595458984, PT ;  /* 0x3f8060fe5b00780b */ /* 0x000fe20003f46200 */
[----:B--2---:R-:W-:Y:S01]  /*3a50*/  @P3 FADD R78, -R78, 1 ;  /* 0x3f8000004e4e3421 */ /* 0x004fe20000000100 */
[----:B------:R-:W-:Y:S01]  /*3a60*/  FMUL R75, R84, R84 ;  /* 0x00000054544b7220 */ /* 0x000fe20000400000 */
[----:B------:R-:W-:Y:S01]  /*3a70*/  FMUL R76, R93, R93 ;  /* 0x0000005d5d4c7220 */ /* 0x000fe20000400000 */
[----:B------:R-:W-:Y:S01]  /*3a80*/  FSEL R36, |R91|, R36, P2 ;  /* 0x000000245b247208 */ /* 0x000fe20001000200 */
[----:B------:R-:W-:Y:S01]  /*3a90*/  FADD R67, R67, 1 ;  /* 0x3f80000043437421 */ /* 0x000fe20000000000 */
[----:B------:R-:W-:Y:S01]  /*3aa0*/  @P3 LOP3.LUT R68, R78, 0x80000000, R83, 0xb8, !PT ;  /* 0x800000004e443812 */ /* 0x000fe200078eb853 */
[----:B------:R-:W-:Y:S01]  /*3ab0*/  FMUL R38, R38, 0.5 ;  /* 0x3f00000026267820 */ /* 0x000fe20000400000 */
[----:B------:R-:W-:Y:S01]  /*3ac0*/  FSETP.GE.AND P3, PT, |R84|, 1.0029599666595458984, PT ;  /* 0x3f8060fe5400780b */ /* 0x000fe20003f66200 */
[----:B---3--:R-:W-:Y:S01]  /*3ad0*/  @P5 FADD R80, -R80, 1 ;  /* 0x3f80000050505421 */ /* 0x008fe20000000100 */
[----:B------:R-:W-:Y:S01]  /*3ae0*/  FSEL R71, R0, 8.4834944573231041431e-05, P2 ;  /* 0x38b1e96a00477808 */ /* 0x000fe20001000000 */
[----:B------:R-:W-:Y:S01]  /*3af0*/  FADD R68, R68, 1 ;  /* 0x3f80000044447421 */ /* 0x000fe20000000000 */
[C---:B------:R-:W-:Y:S01]  /*3b00*/  FSEL R73, -R3.reuse, -0.00082130916416645050049, P2 ;  /* 0xba574d2003497808 */ /* 0x040fe20001000100 */
[----:B------:R-:W-:Y:S01]  /*3b10*/  FMUL R70, R70, 0.5 ;  /* 0x3f00000046467820 */ /* 0x000fe20000400000 */
[----:B------:R-:W-:Y:S01]  /*3b20*/  FSEL R78, |R84|, R75, P3 ;  /* 0x0000004b544e7208 */ /* 0x000fe20001800200 */
[----:B------:R-:W-:Y:S01]  /*3b30*/  FMUL R33, R68, R33 ;  /* 0x0000002144217220 */ /* 0x000fe20000400000 */
[----:B------:R-:W-:Y:S01]  /*3b40*/  FSEL R75, R0, 8.4834944573231041431e-05, P3 ;  /* 0x38b1e96a004b7808 */ /* 0x000fe20001800000 */
[----:B------:R-:W-:Y:S01]  /*3b50*/  FFMA R71, R36, R71, R73 ;  /* 0x0000004724477223 */ /* 0x000fe20000000049 */
[----:B------:R-:W-:-:S02]  /*3b60*/  FSEL R81, -R3, -0.00082130916416645050049, P3 ;  /* 0xba574d2003517808 */ /* 0x000fc40001800100 */
[----:B------:R-:W-:Y:S02]  /*3b70*/  @P5 LOP3.LUT R69, R80, 0x80000000, R85, 0xb8, !PT ;  /* 0x8000000050455812 */ /* 0x000fe400078eb855 */
[----:B------:R-:W-:Y:S01]  /*3b80*/  FSEL R73, R12, 0.0052134888246655464172, P2 ;  /* 0x3baad5ea0c497808 */ /* 0x000fe20001000000 */
[----:B------:R-:W-:Y:S01]  /*3b90*/  FFMA R81, R78, R75, R81 ;  /* 0x0000004b4e517223 */ /* 0x000fe20000000051 */
[----:B------:R-:W-:Y:S01]  /*3ba0*/  FSETP.GE.AND P5, PT, |R93|, 1.0029599666595458984, PT ;  /* 0x3f8060fe5d00780b */ /* 0x000fe20003fa6200 */
[----:B------:R-:W-:Y:S01]  /*3bb0*/  FADD R69, R69, 1 ;  /* 0x3f80000045457421 */ /* 0x000fe20000000000 */
[----:B------:R-:W-:Y:S01]  /*3bc0*/  FSEL R75, -R13, -0.026868773624300956726, P2 ;  /* 0xbcdc1be70d4b7808 */ /* 0x000fe20001000100 */
[----:B------:R-:W-:Y:S01]  /*3bd0*/  FFMA R71, R36, R71, R73 ;  /* 0x0000004724477223 */ /* 0x000fe20000000049 */
[----:B------:R-:W-:Y:S01]  /*3be0*/  FSEL R80, |R93|, R76, P5 ;  /* 0x0000004c5d507208 */ /* 0x000fe20002800200 */
[----:B------:R-:W-:Y:S01]  /*3bf0*/  FMUL R34, R69, R34 ;  /* 0x0000002245227220 */ /* 0x000fe20000400000 */
[----:B------:R-:W-:Y:S01]  /*3c00*/  FSEL R85, R0, 8.4834944573231041431e-05, P5 ;  /* 0x38b1e96a00557808 */ /* 0x000fe20002800000 */
[----:B------:R-:W-:Y:S01]  /*3c10*/  FFMA R71, R36, R71, R75 ;  /* 0x0000004724477223 */ /* 0x000fe2000000004b */
[----:B------:R-:W-:-:S02]  /*3c20*/  FSEL R87, -R3, -0.00082130916416645050049, P5 ;  /* 0xba574d2003577808 */ /* 0x000fc40002800100 */
[----:B------:R-:W-:Y:S02]  /*3c30*/  FSEL R83, R12, 0.0052134888246655464172, P3 ;  /* 0x3baad5ea0c537808 */ /* 0x000fe40001800000 */
[----:B------:R-:W-:Y:S01]  /*3c40*/  FSEL R73, R15, 0.11284004896879196167, P2 ;  /* 0x3de718af0f497808 */ /* 0x000fe20001000000 */
[----:B------:R-:W-:Y:S01]  /*3c50*/  FFMA R85, R80, R85, R87 ;  /* 0x0000005550557223 */ /* 0x000fe20000000057 */
[----:B------:R-:W-:Y:S01]  /*3c60*/  FSEL R89, R12, 0.0052134888246655464172, P5 ;  /* 0x3baad5ea0c597808 */ /* 0x000fe20002800000 */
        /* <DEDUP_REMOVED lines=13> */
[----:B------:R-:W-:Y:S01]  /*3d40*/  FSEL R76, -|R91|, R91, P2 ;  /* 0x0000005b5b4c7208 */ /* 0x000fe20001000300 */
[----:B------:R-:W-:Y:S01]  /*3d50*/  FFMA R87, R80, R89, R87 ;  /* 0x0000005950577223 */ /* 0x000fe20000000057 */
[----:B------:R-:W-:Y:S01]  /*3d60*/  FSEL R83, R15, 0.11284004896879196167, P5 ;  /* 0x3de718af0f537808 */ /* 0x000fe20002800000 */
[----:B------:R-:W-:Y:S01]  /*3d70*/  FFMA R81, R78, R81, R75 ;  /* 0x000000514e517223 */ /* 0x000fe2000000004b */
[----:B------:R-:W-:Y:S01]  /*3d80*/  FSEL R73, R21, 0.12837915122509002686, P3 ;  /* 0x3e0375d315497808 */ /* 0x000fe20001800000 */
[----:B------:R-:W-:Y:S01]  /*3d90*/  FFMA R75, R71, R76, R76 ;  /* 0x0000004c474b7223 */ /* 0x000fe2000000004c */
[----:B------:R-:W-:Y:S01]  /*3da0*/  FSEL R71, R20, -0.37612664699554443359, P5 ;  /* 0xbec093ac14477808 */ /* 0x000fe20002800000 */
[----:B------:R-:W-:Y:S01]  /*3db0*/  FFMA R83, R80, R87, R83 ;  /* 0x0000005750537223 */ /* 0x000fe20000000053 */
[----:B------:R-:W-:Y:S01]  /*3dc0*/  FSEL R36, -|R84|, R84, P3 ;  /* 0x0000005454247208 */ /* 0x000fe20001800300 */
[----:B------:R-:W-:Y:S01]  /*3dd0*/  FFMA R73, R78, R81, R73 ;  /* 0x000000514e497223 */ /* 0x000fe20000000049 */
[----:B------:R-:W-:Y:S01]  /*3de0*/  FSEL R78, R21, 0.12837915122509002686, P5 ;  /* 0x3e0375d3154e7808 */ /* 0x000fe20002800000 */
[C---:B------:R-:W-:Y:S01]  /*3df0*/  FFMA R71, R80.reuse, R83, R71 ;  /* 0x0000005350477223 */ /* 0x040fe20000000047 */
[----:B------:R-:W1:Y:S01]  /*3e00*/  @P2 MUFU.EX2 R76, R75 ;  /* 0x0000004b004c2308 */ /* 0x000e620000000800 */
[----:B------:R-:W-:Y:S01]  /*3e10*/  FFMA R81, R73, R36, R36 ;  /* 0x0000002449517223 */ /* 0x000fe20000000024 */
[----:B------:R-:W-:Y:S01]  /*3e20*/  FSEL R36, -|R93|, R93, P5 ;  /* 0x0000005d5d247208 */ /* 0x000fe20002800300 */
[----:B------:R-:W-:Y:S01]  /*3e30*/  FFMA R71, R80, R71, R78 ;  /* 0x0000004750477223 */ /* 0x000fe2000000004e */
[----:B------:R-:W-:Y:S01]  /*3e40*/  FMUL R73, R59, R39 ;  /* 0x000000273b497220 */ /* 0x000fe20000400000 */
[----:B------:R-:W-:Y:S01]  /*3e50*/  HADD2.F32 R39, -RZ, R8.H1_H1 ;  /* 0x30000008ff277230 */ /* 0x000fe20000004100 */
[----:B------:R-:W-:Y:S01]  /*3e60*/  F2FP.F16.F32.PACK_AB R33, R34, R33 ;  /* 0x000000212221723e */ /* 0x000fe200000000ff */
[----:B------:R-:W-:Y:S01]  /*3e70*/  FFMA R82, R71, R36, R36 ;  /* 0x0000002447527223 */ /* 0x000fe20000000024 */
[----:B------:R-:W2:Y:S01]  /*3e80*/  @P3 MUFU.EX2 R78, R81 ;  /* 0x00000051004e3308 */ /* 0x000ea20000000800 */
[----:B------:R-:W-:-:S02]  /*3e90*/  HADD2.F32 R71, -RZ, R7.H1_H1 ;  /* 0x30000007ff477230 */ /* 0x000fc40000004100 */
[----:B------:R-:W-:Y:S01]  /*3ea0*/  FMUL R36, R59, R25 ;  /* 0x000000193b247220 */ /* 0x000fe20000400000 */
[----:B------:R-:W-:Y:S02]  /*3eb0*/  HADD2.F32 R25, -RZ, R8.H0_H0 ;  /* 0x20000008ff197230 */ /* 0x000fe40000004100 */
[C---:B------:R-:W-:Y:S01]  /*3ec0*/  FFMA R87, R58.reuse, R71, R73 ;  /* 0x000000473a577223 */ /* 0x040fe20000000049 */
[----:B------:R-:W-:Y:S01]  /*3ed0*/  FFMA R85, R58, R39, R36 ;  /* 0x000000273a557223 */ /* 0x000fe20000000024 */
[----:B------:R-:W3:Y:S01]  /*3ee0*/  @P5 MUFU.EX2 R80, R82 ;  /* 0x0000005200505308 */ /* 0x000ee20000000800 */
[----:B-1----:R-:W-:Y:S01]  /*3ef0*/  @P2 FADD R76, -R76, 1 ;  /* 0x3f8000004c4c2421 */ /* 0x002fe20000000100 */
[----:B------:R-:W-:Y:S01]  /*3f00*/  FFMA R83, R58, R25, R24 ;  /* 0x000000193a537223 */ /* 0x000fe20000000018 */
[----:B------:R-:W-:-:S03]  /*3f10*/  FMUL R90, R85, 0.70710676908493041992 ;  /* 0x3f3504f3555a7820 */ /* 0x000fc60000400000 */
[----:B------:R-:W-:Y:S01]  /*3f20*/  @P2 LOP3.LUT R75, R76, 0x80000000, R91, 0xb8, !PT ;  /* 0x800000004c4b2812 */ /* 0x000fe200078eb85b */
[----:B------:R-:W-:Y:S01]  /*3f30*/  FMUL R91, R87, 0.70710676908493041992 ;  /* 0x3f3504f3575b7820 */ /* 0x000fe20000400000 */
[----:B------:R-:W-:Y:S01]  /*3f40*/  FMUL R25, R90, R90 ;  /* 0x0000005a5a197220 */ /* 0x000fe20000400000 */
[----:B--2---:R-:W-:Y:S01]  /*3f50*/  @P3 FADD R78, -R78, 1 ;  /* 0x3f8000004e4e3421 */ /* 0x004fe20000000100 */
[----:B------:R-:W-:Y:S01]  /*3f60*/  FMUL R89, R83, 0.70710676908493041992 ;  /* 0x3f3504f353597820 */ /* 0x000fe20000400000 */
[C---:B------:R-:W-:Y:S01]  /*3f70*/  FMUL R36, R91.reuse, R91 ;  /* 0x0000005b5b247220 */ /* 0x040fe20000400000 */
[----:B------:R-:W-:Y:S01]  /*3f80*/  FSETP.GE.AND P2, PT, |R91|, 1.0029599666595458984, PT ;  /* 0x3f8060fe5b00780b */ /* 0x000fe20003f46200 */
[----:B------:R-:W-:Y:S01]  /*3f90*/  FADD R75, R75, 1 ;  /* 0x3f8000004b4b7421 */ /* 0x000fe20000000000 */
[----:B------:R-:W-:Y:S01]  /*3fa0*/  @P3 LOP3.LUT R81, R78, 0x80000000, R84, 0xb8, !PT ;  /* 0x800000004e513812 */ /* 0x000fe200078eb854 */
[----:B------:R-:W-:Y:S01]  /*3fb0*/  FMUL R24, R89, R89 ;  /* 0x0000005959187220 */ /* 0x000fe20000400000 */
[----:B------:R-:W-:Y:S01]  /*3fc0*/  FSETP.GE.AND P3, PT, |R90|, 1.0029599666595458984, PT ;  /* 0x3f8060fe5a00780b */ /* 0x000fe20003f66200 */
[----:B---3--:R-:W-:Y:S01]  /*3fd0*/  @P5 FADD R80, -R80, 1 ;  /* 0x3f80000050505421 */ /* 0x008fe20000000100 */
[----:B------:R-:W-:Y:S01]  /*3fe0*/  FSEL R73, |R91|, R36, P2 ;  /* 0x000000245b497208 */ /* 0x000fe20001000200 */
[----:B------:R-:W-:Y:S01]  /*3ff0*/  FADD R81, R81, 1 ;  /* 0x3f80000051517421 */ /* 0x000fe20000000000 */
[----:B------:R-:W-:Y:S01]  /*4000*/  FSEL R39, |R90|, R25, P3 ;  /* 0x000000195a277208 */ /* 0x000fe20001800200 */
[----:B------:R-:W-:Y:S01]  /*4010*/  FMUL R38, R75, R38 ;  /* 0x000000264b267220 */ /* 0x000fe20000400000 */
[----:B------:R-:W-:Y:S01]  /*4020*/  @P5 LOP3.LUT R82, R80, 0x80000000, R93, 0xb8, !PT ;  /* 0x8000000050525812 */ /* 0x000fe200078eb85d */
[----:B------:R-:W-:Y:S01]  /*4030*/  FMUL R81, R81, R70 ;  /* 0x0000004651517220 */ /* 0x000fe20000400000 */
[----:B------:R-:W-:-:S02]  /*4040*/  FSEL R80, R0, 8.4834944573231041431e-05, P2 ;  /* 0x38b1e96a00507808 */ /* 0x000fc40001000000 */
[C---:B------:R-:W-:Y:S01]  /*4050*/  FSEL R84, -R3.reuse, -0.00082130916416645050049, P2 ;  /* 0xba574d2003547808 */ /* 0x040fe20001000100 */
[----:B------:R-:W-:Y:S01]  /*4060*/  FADD R82, R82, 1 ;  /* 0x3f80000052527421 */ /* 0x000fe20000000000 */
[----:B------:R-:W-:Y:S02]  /*4070*/  FSEL R76, R0, 8.4834944573231041431e-05, P3 ;  /* 0x38b1e96a004c7808 */ /* 0x000fe40001800000 */
[----:B------:R-:W-:Y:S01]  /*4080*/  FSEL R78, -R3, -0.00082130916416645050049, P3 ;  /* 0xba574d20034e7808 */ /* 0x000fe20001800100 */
[----:B------:R-:W-:Y:S01]  /*4090*/  FFMA R80, R73, R80, R84 ;  /* 0x0000005049507223 */ /* 0x000fe20000000054 */
[----:B------:R-:W-:Y:S01]  /*40a0*/  FSETP.GE.AND P5, PT, |R89|, 1.0029599666595458984, PT ;  /* 0x3f8060fe5900780b */ /* 0x000fe20003fa6200 */
[----:B------:R-:W-:Y:S01]  /*40b0*/  FMUL R82, R82, R37 ;  /* 0x0000002552527220 */ /* 0x000fe20000400000 */
[----:B------:R-:W-:Y:S01]  /*40c0*/  FSEL R86, R12, 0.0052134888246655464172, P2 ;  /* 0x3baad5ea0c567808 */ /* 0x000fe20001000000 */
[----:B------:R-:W-:Y:S01]  /*40d0*/  FFMA R76, R39, R76, R78 ;  /* 0x0000004c274c7223 */ /* 0x000fe2000000004e */
[----:B------:R-:W-:-:S02]  /*40e0*/  FSEL R25, |R89|, R24, P5 ;  /* 0x0000001859197208 */ /* 0x000fc40002800200 */
[----:B------:R-:W-:Y:S01]  /*40f0*/  FSEL R24, R0, 8.4834944573231041431e-05, P5 ;  /* 0x38b1e96a00187808 */ /* 0x000fe20002800000 */
[----:B------:R-:W-:Y:S01]  /*4100*/  FFMA R86, R73, R80, R86 ;  /* 0x0000005049567223 */ /* 0x000fe20000000056 */
[----:B------:R-:W-:Y:S02]  /*4110*/  FSEL R36, -R3, -0.00082130916416645050049, P5 ;  /* 0xba574d2003247808 */ /* 0x000fe40002800100 */
[C---:B------:R-:W-:Y:S02]  /*4120*/  FSEL R78, R12.reuse, 0.0052134888246655464172, P3 ;  /* 0x3baad5ea0c4e7808 */ /* 0x040fe40001800000 */
[----:B------:R-:W-:Y:S01]  /*4130*/  FSEL R84, -R13, -0.026868773624300956726, P2 ;  /* 0xbcdc1be70d547808 */ /* 0x000fe20001000100 */
[----:B------:R-:W-:Y:S01]  /*4140*/  FFMA R24, R25, R24, R36 ;  /* 0x0000001819187223 */ /* 0x000fe20000000024 */
[----:B------:R-:W-:Y:S01]  /*4150*/  FSEL R80, -R13, -0.026868773624300956726, P3 ;  /* 0xbcdc1be70d507808 */ /* 0x000fe20001800100 */
[----:B------:R-:W-:Y:S01]  /*4160*/  FFMA R76, R39, R76, R78 ;  /* 0x0000004c274c7223 */ /* 0x000fe2000000004e */
[----:B------:R-:W-:Y:S01]  /*4170*/  FSEL R36, R12, 0.0052134888246655464172, P5 ;  /* 0x3baad5ea0c247808 */ /* 0x000fe20002800000 */
[----:B------:R-:W-:Y:S01]  /*4180*/  FFMA R84, R73, R86, R84 ;  /* 0x0000005649547223 */ /* 0x000fe20000000054 */
[----:B------:R-:W-:Y:S01]  /*4190*/  FSEL R88, R15, 0.11284004896879196167, P2 ;  /* 0x3de718af0f587808 */ /* 0x000fe20001000000 */
[----:B------:R-:W-:Y:S01]  /*41a0*/  FFMA R76, R39, R76, R80 ;  /* 0x0000004c274c7223 */ /* 0x000fe20000000050 */
[----:B------:R-:W-:Y:S01]  /*41b0*/  FSEL R78, R15, 0.11284004896879196167, P3 ;  /* 0x3de718af0f4e7808 */ /* 0x000fe20001800000 */
[----:B------:R-:W-:Y:S01]  /*41c0*/  FFMA R24, R25, R24, R36 ;  /* 0x0000001819187223 */ /* 0x000fe20000000024 */
[----:B------:R-:W-:Y:S01]  /*41d0*/  FSEL R36, -R13, -0.026868773624300956726, P5 ;  /* 0xbcdc1be70d247808 */ /* 0x000fe20002800100 */
[----:B------:R-:W-:Y:S01]  /*41e0*/  FFMA R84, R73, R84, R88 ;  /* 0x0000005449547223 */ /* 0x000fe20000000058 */
[C---:B------:R-:W-:Y:S01]  /*41f0*/  FSEL R80, R20.reuse, -0.37612664699554443359, P2 ;  /* 0xbec093ac14507808 */ /* 0x040fe20001000000 */
[----:B------:R-:W-:Y:S01]  /*4200*/  FFMA R76, R39, R76, R78 ;  /* 0x0000004c274c7223 */ /* 0x000fe2000000004e */
[C---:B------:R-:W-:Y:S01]  /*4210*/  FSEL R71, R20.reuse, -0.37612664699554443359, P3 ;  /* 0xbec093ac14477808 */ /* 0x040fe20001800000 */
[----:B------:R-:W-:Y:S01]  /*4220*/  FFMA R24, R25, R24, R36 ;  /* 0x0000001819187223 */ /* 0x000fe20000000024 */
[----:B------:R-:W-:Y:S01]  /*4230*/  FSEL R78, R21, 0.12837915122509002686, P3 ;  /* 0x3e0375d3154e7808 */ /* 0x000fe20001800000 */
[----:B------:R-:W-:Y:S01]  /*4240*/  FFMA R80, R73, R84, R80 ;  /* 0x0000005449507223 */ /* 0x000fe20000000050 */
[----:B------:R-:W-:Y:S01]  /*4250*/  FSEL R84, R21, 0.12837915122509002686, P2 ;  /* 0x3e0375d315547808 */ /* 0x000fe20001000000 */
[----:B------:R-:W-:Y:S01]  /*4260*/  FFMA R76, R39, R76, R71 ;  /* 0x0000004c274c7223 */ /* 0x000fe20000000047 */
[----:B------:R-:W-:Y:S01]  /*4270*/  FSEL R36, R15, 0.11284004896879196167, P5 ;  /* 0x3de718af0f247808 */ /* 0x000fe20002800000 */
[----:B------:R-:W-:Y:S01]  /*4280*/  IMAD.U32 R86, RZ, RZ, UR40 ;  /* 0x00000028ff567e24 */ /* 0x000fe2000f8e00ff */
[----:B------:R-:W-:Y:S01]  /*4290*/  FSEL R71, -|R91|, R91, P2 ;  /* 0x0000005b5b477208 */ /* 0x000fe20001000300 */
[----:B------:R-:W-:Y:S01]  /*42a0*/  FFMA R78, R39, R76, R78 ;  /* 0x0000004c274e7223 */ /* 0x000fe2000000004e */
[----:B------:R-:W-:Y:S01]  /*42b0*/  FSEL R76, R20, -0.37612664699554443359, P5 ;  /* 0xbec093ac144c7808 */ /* 0x000fe20002800000 */
[----:B------:R-:W-:Y:S01]  /*42c0*/  FFMA R80, R73, R80, R84 ;  /* 0x0000005049507223 */ /* 0x000fe20000000054 */
[----:B------:R-:W-:Y:S01]  /*42d0*/  FFMA R36, R25, R24, R36 ;  /* 0x0000001819247223 */ /* 0x000fe20000000024 */
[----:B------:R-:W-:Y:S01]  /*42e0*/  FSEL R39, R21, 0.12837915122509002686, P5 ;  /* 0x3e0375d315277808 */ /* 0x000fe20002800000 */
[----:B------:R-:W-:-:S02]  /*42f0*/  VIADD R24, R86, UR49 ;  /* 0x0000003156187c36 */ /* 0x000fc40008000000 */
[----:B------:R-:W-:Y:S01]  /*4300*/  FFMA R80, R80, R71, R71 ;  /* 0x0000004750507223 */ /* 0x000fe20000000047 */
[C---:B------:R-:W-:Y:S01]  /*4310*/  FFMA R36, R25.reuse, R36, R76 ;  /* 0x0000002419247223 */ /* 0x040fe2000000004c */
[----:B------:R-:W-:Y:S01]  /*4320*/  FSEL R71, -|R90|, R90, P3 ;  /* 0x0000005a5a477208 */ /* 0x000fe20001800300 */
[C---:B------:R-:W-:Y:S01]  /*4330*/  IMAD.SHL.U32 R76, R18.reuse, 0x20, RZ ;  /* 0x00000020124c7824 */ /* 0x040fe200078e00ff */
[----:B------:R-:W1:Y:S01]  /*4340*/  @P2 MUFU.EX2 R73, R80 ;  /* 0x0000005000492308 */ /* 0x000e620000000800 */
[----:B------:R-:W-:Y:S01]  /*4350*/  FFMA R36, R25, R36, R39 ;  /* 0x0000002419247223 */ /* 0x000fe20000000027 */
[----:B------:R-:W-:Y:S02]  /*4360*/  IMAD.SHL.U32 R25, R18, 0x10, RZ ;  /* 0x0000001012197824 */ /* 0x000fe400078e00ff */
[----:B------:R-:W-:Y:S01]  /*4370*/  FFMA R78, R78, R71, R71 ;  /* 0x000000474e4e7223 */ /* 0x000fe20000000047 */
[----:B------:R-:W-:Y:S02]  /*4380*/  FSEL R71, -|R89|, R89, P5 ;  /* 0x0000005959477208 */ /* 0x000fe40002800300 */
[----:B------:R-:W-:-:S02]  /*4390*/  R2UR UR5, R24 ;  /* 0x00000000180572ca */ /* 0x000fc400000e0000 */
[----:B------:R-:W-:Y:S01]  /*43a0*/  LOP3.LUT R25, R25, 0xe00, RZ, 0xc0, !PT ;  /* 0x00000e0019197812 */ /* 0x000fe200078ec0ff */
[----:B------:R-:W-:Y:S01]  /*43b0*/  FFMA R71, R36, R71, R71 ;  /* 0x0000004724477223 */ /* 0x000fe20000000047 */
[----:B------:R-:W2:Y:S01]  /*43c0*/  @P3 MUFU.EX2 R39, R78 ;  /* 0x0000004e00273308 */ /* 0x000ea20000000800 */
[----:B------:R-:W-:Y:S02]  /*43d0*/  LOP3.LUT R36, R76, 0xc0, RZ, 0xc0, !PT ;  /* 0x000000c04c247812 */ /* 0x000fe400078ec0ff */
[--C-:B------:R-:W-:Y:S02]  /*43e0*/  LOP3.LUT R93, R25, 0x20, R76.reuse, 0xf8, !PT ;  /* 0x00000020195d7812 */ /* 0x100fe400078ef84c */
[----:B------:R-:W-:Y:S02]  /*43f0*/  LOP3.LUT R95, R36, 0x8, R95, 0xf8, !PT ;  /* 0x00000008245f7812 */ /* 0x000fe400078ef85f */
[C---:B------:R-:W-:Y:S01]  /*4400*/  LOP3.LUT R36, R18.reuse, 0xff, RZ, 0xc0, !PT ;  /* 0x000000ff12247812 */ /* 0x040fe200078ec0ff */
[----:B------:R-:W3:Y:S01]  /*4410*/  @P5 MUFU.EX2 R25, R71 ;  /* 0x0000004700195308 */ /* 0x000ee20000000800 */
[----:B------:R-:W-:Y:S01]  /*4420*/  LOP3.LUT R93, R93, 0x100, R76, 0xf8, !PT ;  /* 0x000001005d5d7812 */ /* 0x000fe200078ef84c */
[----:B-1----:R-:W-:Y:S01]  /*4430*/  @P2 FADD R73, -R73, 1 ;  /* 0x3f80000049492421 */ /* 0x002fe20000000100 */
[----:B------:R-:W-:Y:S01]  /*4440*/  SHF.L.U32 R76, R18, 0x2, RZ ;  /* 0x00000002124c7819 */ /* 0x000fe200000006ff */
[----:B------:R-:W-:Y:S01]  /*4450*/  USHF.R.U32.HI UR4, URZ, 0x3, UR5 ;  /* 0x000000033f047899 */ /* 0x000fe20008011605 */
[----:B------:R-:W-:Y:S01]  /*4460*/  VIADD R36, R36, 0x1f ;  /* 0x0000001f24247836 */ /* 0x000fe20000000000 */
[----:B------:R-:W-:Y:S01]  /*4470*/  UISETP.GT.U32.AND UP0, UPT, UR5, 0x7, UPT ;  /* 0x000000070500788c */ /* 0x000fe2000bf04070 */
[----:B------:R-:W-:Y:S01]  /*4480*/  LOP3.LUT R76, R95, 0x18, R76, 0x78, !PT ;  /* 0x000000185f4c7812 */ /* 0x000fe200078e784c */
[----:B------:R-:W-:Y:S01]  /*4490*/  ULOP3.LUT UR4, UR4, 0x1, URZ, 0xc0, !UPT ;  /* 0x0000000104047892 */ /* 0x000fe2000f8ec03f */
[----:B--2---:R-:W-:Y:S01]  /*44a0*/  @P3 FADD R39, -R39, 1 ;  /* 0x3f80000027273421 */ /* 0x004fe20000000100 */
[----:B------:R-:W-:Y:S01]  /*44b0*/  @P2 LOP3.LUT R80, R73, 0x80000000, R91, 0xb8, !PT ;  /* 0x8000000049502812 */ /* 0x000fe200078eb85b */
[----:B------:R-:W-:Y:S01]  /*44c0*/  UISETP.LT.U32.AND UP0, UPT, UR49, 0x8, UP0 ;  /* 0x000000083100788c */ /* 0x000fe20008701070 */
[----:B------:R-:W-:Y:S01]  /*44d0*/  ISETP.GT.U32.AND P2, PT, R36, 0x3e, PT ;  /* 0x0000003e2400780c */ /* 0x000fe20003f44070 */
[----:B------:R-:W-:Y:S01]  /*44e0*/  UISETP.NE.U32.AND UP1, UPT, UR4, 0x1, UPT ;  /* 0x000000010400788c */ /* 0x000fe2000bf25070 */
[----:B------:R-:W-:Y:S01]  /*44f0*/  @P3 LOP3.LUT R78, R39, 0x80000000, R90, 0xb8, !PT ;  /* 0x80000000274e3812 */ /* 0x000fe200078eb85a */
[----:B------:R-:W-:Y:S01]  /*4500*/  USEL UR5, URZ, 0x1, !UP0 ;  /* 0x000000013f057887 */ /* 0x000fe2000c000000 */
[----:B------:R-:W-:Y:S01]  /*4510*/  LOP3.LUT R36, R93, R76, RZ, 0xfc, !PT ;  /* 0x0000004c5d247212 */ /* 0x000fe200078efcff */
[----:B---3--:R-:W-:Y:S01]  /*4520*/  @P5 FADD R25, -R25, 1 ;  /* 0x3f80000019195421 */ /* 0x008fe20000000100 */
[----:B------:R-:W-:Y:S01]  /*4530*/  FADD R80, R80, 1 ;  /* 0x3f80000050507421 */ /* 0x000fe20000000000 */
[----:B------:R-:W-:Y:S01]  /*4540*/  FADD R78, R78, 1 ;  /* 0x3f8000004e4e7421 */ /* 0x000fe20000000000 */
[----:B------:R-:W-:Y:S01]  /*4550*/  UISETP.GT.U32.AND UP0, UPT, UR49, 0x7, !UP1 ;  /* 0x000000073100788c */ /* 0x000fe2000cf04070 */
[----:B------:R-:W-:Y:S01]  /*4560*/  IMAD.U32 R84, RZ, RZ, UR5 ;  /* 0x00000005ff547e24 */ /* 0x000fe2000f8e00ff */
[----:B------:R-:W-:Y:S01]  /*4570*/  @P5 LOP3.LUT R71, R25, 0x80000000, R89, 0xb8, !PT ;  /* 0x8000000019475812 */ /* 0x000fe200078eb859 */
[----:B------:R-:W-:Y:S01]  /*4580*/  FMUL R25, R26, 0.5 ;  /* 0x3f0000001a197820 */ /* 0x000fe20000400000 */
[----:B------:R-:W-:Y:S01]  /*4590*/  FMUL R26, R27, 0.5 ;  /* 0x3f0000001b1a7820 */ /* 0x000fe20000400000 */
[----:B------:R-:W-:Y:S01]  /*45a0*/  FMUL R27, R28, 0.5 ;  /* 0x3f0000001c1b7820 */ /* 0x000fe20000400000 */
[----:B------:R-:W-:Y:S01]  /*45b0*/  FMUL R28, R29, 0.5 ;  /* 0x3f0000001d1c7820 */ /* 0x000fe20000400000 */
[----:B------:R-:W-:Y:S01]  /*45c0*/  FMUL R29, R60, R25 ;  /* 0x000000193c1d7220 */ /* 0x000fe20000400000 */
[----:B------:R-:W-:Y:S01]  /*45d0*/  FMUL R25, R30, 0.5 ;  /* 0x3f0000001e197820 */ /* 0x000fe20000400000 */
[----:B------:R-:W-:Y:S01]  /*45e0*/  FMUL R60, R61, R26 ;  /* 0x0000001a3d3c7220 */ /* 0x000fe20000400000 */
[----:B------:R-:W-:Y:S01]  /*45f0*/  FMUL R26, R31, 0.5 ;  /* 0x3f0000001f1a7820 */ /* 0x000fe20000400000 */
[----:B------:R-:W-:Y:S01]  /*4600*/  FMUL R62, R62, R27 ;  /* 0x0000001b3e3e7220 */ /* 0x000fe20000400000 */
[----:B------:R-:W-:Y:S01]  /*4610*/  FMUL R63, R63, R28 ;  /* 0x0000001c3f3f7220 */ /* 0x000fe20000400000 */
[----:B------:R-:W-:Y:S01]  /*4620*/  FMUL R31, R64, R25 ;  /* 0x00000019401f7220 */ /* 0x000fe20000400000 */
[----:B------:R-:W-:Y:S01]  /*4630*/  FMUL R27, R32, 0.5 ;  /* 0x3f000000201b7820 */ /* 0x000fe20000400000 */
[----:B------:R-:W-:Y:S01]  /*4640*/  FMUL R28, R35, 0.5 ;  /* 0x3f000000231c7820 */ /* 0x000fe20000400000 */
[----:B------:R-:W-:Y:S01]  /*4650*/  FMUL R25, R85, 0.5 ;  /* 0x3f00000055197820 */ /* 0x000fe20000400000 */
[----:B------:R-:W-:-:S02]  /*4660*/  IMAD.U32 R35, RZ, RZ, UR43 ;  /* 0x0000002bff237e24 */ /* 0x000fc4000f8e00ff */
[----:B------:R-:W-:Y:S01]  /*4670*/  FMUL R32, R65, R26 ;  /* 0x0000001a41207220 */ /* 0x000fe20000400000 */
[----:B------:R-:W-:Y:S01]  /*4680*/  FMUL R66, R66, R27 ;  /* 0x0000001b42427220 */ /* 0x000fe20000400000 */
[----:B------:R-:W-:Y:S01]  /*4690*/  FMUL R67, R67, R28 ;  /* 0x0000001c43437220 */ /* 0x000fe20000400000 */
[----:B------:R-:W-:Y:S01]  /*46a0*/  FMUL R26, R83, 0.5 ;  /* 0x3f000000531a7820 */ /* 0x000fe20000400000 */
[----:B------:R-:W-:Y:S01]  /*46b0*/  FADD R71, R71, 1 ;  /* 0x3f80000047477421 */ /* 0x000fe20000000000 */
[----:B------:R-:W-:Y:S01]  /*46c0*/  FMUL R37, R78, R25 ;  /* 0x000000194e257220 */ /* 0x000fe20000400000 */
[----:B------:R-:W-:Y:S01]  /*46d0*/  FMUL R27, R87, 0.5 ;  /* 0x3f000000571b7820 */ /* 0x000fe20000400000 */
[----:B------:R-:W-:Y:S01]  /*46e0*/  IMAD.MOV.U32 R25, RZ, RZ, 0x20 ;  /* 0x00000020ff197424 */ /* 0x000fe200078e00ff */
[----:B------:R-:W-:Y:S01]  /*46f0*/  LOP3.LUT P5, RZ, R18, 0x4, RZ, 0xc0, !PT ;  /* 0x0000000412ff7812 */ /* 0x000fe200078ac0ff */
[----:B------:R-:W-:Y:S02]  /*4700*/  IMAD R28, R35, 0x1000, R36 ;  /* 0x00001000231c7824 */ /* 0x000fe400078e0224 */
[----:B------:R-:W-:Y:S01]  /*4710*/  FMUL R26, R71, R26 ;  /* 0x0000001a471a7220 */ /* 0x000fe20000400000 */
[----:B------:R-:W-:Y:S01]  /*4720*/  FMUL R27, R80, R27 ;  /* 0x0000001b501b7220 */ /* 0x000fe20000400000 */
[----:B------:R-:W-:Y:S01]  /*4730*/  F2FP.F16.F32.PACK_AB R29, R60, R29 ;  /* 0x0000001d3c1d723e */ /* 0x000fe200000000ff */
[----:B------:R-:W-:Y:S01]  /*4740*/  USEL UR4, URZ, 0x1, !UP0 ;  /* 0x000000013f047887 */ /* 0x000fe2000c000000 */
[----:B------:R-:W-:-:S02]  /*4750*/  SEL R25, R25, 0xffffffe0, !P5 ;  /* 0xffffffe019197807 */ /* 0x000fc40006800000 */
[----:B------:R-:W-:Y:S02]  /*4760*/  LEA R60, R28, UR51, 0x1 ;  /* 0x000000331c3c7c11 */ /* 0x000fe4000f8e08ff */
[----:B------:R-:W-:Y:S02]  /*4770*/  F2FP.F16.F32.PACK_AB R30, R63, R62 ;  /* 0x0000003e3f1e723e */ /* 0x000fe400000000ff */
[----:B------:R-:W-:Y:S02]  /*4780*/  F2FP.F16.F32.PACK_AB R31, R32, R31 ;  /* 0x0000001f201f723e */ /* 0x000fe400000000ff */
[----:B------:R-:W-:Y:S02]  /*4790*/  F2FP.F16.F32.PACK_AB R28, R37, R26 ;  /* 0x0000001a251c723e */ /* 0x000fe400000000ff */
[----:B------:R-:W-:Y:S02]  /*47a0*/  F2FP.F16.F32.PACK_AB R32, R67, R66 ;  /* 0x000000424320723e */ /* 0x000fe400000000ff */
[----:B------:R-:W-:-:S02]  /*47b0*/  F2FP.F16.F32.PACK_AB R34, R81, R38 ;  /* 0x000000265122723e */ /* 0x000fc400000000ff */
[----:B------:R-:W-:Y:S02]  /*47c0*/  F2FP.F16.F32.PACK_AB R35, R27, R82 ;  /* 0x000000521b23723e */ /* 0x000fe400000000ff */
[----:B------:R-:W-:Y:S02]  /*47d0*/  IADD3 R26, R25, 0x200, R60 ;  /* 0x00000200191a7810 */ /* 0x000fe40007ffe03c */
[----:B------:R-:W-:Y:S01]  /*47e0*/  LOP3.LUT R57, R57, UR4, R84, 0x96, !PT ;  /* 0x0000000439397c12 */ /* 0x000fe2000f8e9654 */
[----:B------:R-:W-:Y:S05]  /*47f0*/  WARPSYNC.ALL ;  /* 0x0000000000007948 */ /* 0x000fea0003800000 */
[----:B------:R1:W-:Y:S01]  /*4800*/  STSM.16.M88.4 [R60+0x200], R28 ;  /* 0x0002001c3c007844 */ /* 0x0003e20000000200 */
[----:B------:R-:W-:Y:S03]  /*4810*/  BSSY B0, `(.L_x_52) ;  /* 0x0000010000007945 */ /* 0x000fe60003800000 */
[----:B------:R1:W-:Y:S01]  /*4820*/  STSM.16.M88.4 [R26], R32 ;  /* 0x000000201a007844 */ /* 0x0003e20000000200 */
[----:B------:R-:W-:Y:S01]  /*4830*/  @!PT LDS RZ, [RZ] ;  /* 0x00000000fffff984 */ /* 0x000fe20000000800 */
[----:B------:R-:W-:Y:S01]  /*4840*/  @!PT LDS RZ, [RZ] ;  /* 0x00000000fffff984 */ /* 0x000fe20000000800 */
[----:B------:R-:W-:Y:S01]  /*4850*/  @!PT LDS RZ, [RZ] ;  /* 0x00000000fffff984 */ /* 0x000fe20000000800 */
[----:B------:R-:W-:Y:S01]  /*4860*/  @!PT LDS RZ, [RZ] ;  /* 0x00000000fffff984 */ /* 0x000fe20000000800 */
[----:B------:R2:W-:Y:S06]  /*4870*/  MEMBAR.ALL.CTA ;  /* 0x0000000000007992 */ /* 0x0005ec0000008000 */
[----:B--2---:R-:W2:Y:S02]  /*4880*/  FENCE.VIEW.ASYNC.S ;  /* 0x00000000000073c6 */ /* 0x004ea40000000000 */
[----:B--2---:R-:W-:Y:S06]  /*4890*/  BAR.SYNC.DEFER_BLOCKING 0x1, 0x100 ;  /* 0x0044000000007b1d */ /* 0x004fec0000010000 */
[----:B------:R-:W-:Y:S05]  /*48a0*/  @P2 BRA `(.L_x_53) ;  /* 0x0000000000182947 */ /* 0x000fea0003800000 */
[----:B------:R-:W-:Y:S02]  /*48b0*/  ULEA UR44, UR43, UR51, 0xd ;  /* 0x000000332b2c7291 */ /* 0x000fe4000f8e683f */
[----:B------:R-:W-:Y:S02]  /*48c0*/  UIADD3 UR4, UP0, UR54, 0x4f0, URZ ;  /* 0x000004f036047890 */ /* 0x000fe4000ff1e03f */
[----:B------:R-:W-:Y:S02]  /*48d0*/  UIADD3 UR44, UR44, 0x200, URZ ;  /* 0x000002002c2c7890 */ /* 0x000fe4000fffe03f */
[----:B------:R-:W-:-:S09]  /*48e0*/  UIADD3.X UR5, URZ, UR55, URZ, UP0, !UPT ;  /* 0x000000373f057290 */ /* 0x000fd200087fe43f */
[----:B------:R2:W-:Y:S02]  /*48f0*/  UTMASTG.3D [UR44], [UR4] ;  /* 0x0000002c040073b5 */ /* 0x0005e40008010000 */
[----:B--2---:R0:W-:Y:S02]  /*4900*/  UTMACMDFLUSH ;  /* 0x00000000000079b7 */ /* 0x0041e40000000000 */
.L_x_53:
[----:B------:R-:W-:Y:S05]  /*4910*/  BSYNC B0 ;  /* 0x0000000000007941 */ /* 0x000fea0003800000 */
.L_x_52:
[----:B------:R-:W-:Y:S01]  /*4920*/  UIADD3 UR4, UR43, 0x1, URZ ;  /* 0x000000012b047890 */ /* 0x000fe2000fffe03f */
[----:B------:R-:W-:Y:S03]  /*4930*/  BSSY B0, `(.L_x_54) ;  /* 0x0000007000007945 */ /* 0x000fe60003800000 */
[----:B------:R-:W-:-:S04]  /*4940*/  UISETP.NE.AND UP0, UPT, UR4, 0x3, UPT ;  /* 0x000000030400788c */ /* 0x000fc8000bf05270 */
[----:B------:R-:W-:Y:S02]  /*4950*/  USEL UR8, URZ, 0x1, UP0 ;  /* 0x000000013f087887 */ /* 0x000fe40008000000 */
[----:B------:R-:W-:Y:S02]  /*4960*/  USEL UR9, UR4, URZ, UP0 ;  /* 0x0000003f04097287 */ /* 0x000fe40008000000 */
[----:B------:R-:W-:Y:S01]  /*4970*/  ULOP3.LUT UR8, UR48, UR8, URZ, 0x3c, !UPT ;  /* 0x0000000830087292 */ /* 0x000fe2000f8e3c3f */
[----:B------:R-:W-:Y:S11]  /*4980*/  @P2 BRA `(.L_x_55) ;  /* 0x0000000000042947 */ /* 0x000ff60003800000 */
[----:B------:R-:W-:-:S04]  /*4990*/  DEPBAR.LE SB0, 0x1 ;  /* 0x000080400000791a */ /* 0x000fc80000000000 */
.L_x_55:
[----:B------:R-:W-:Y:S05]  /*49a0*/  BSYNC B0 ;  /* 0x0000000000007941 */ /* 0x000fea0003800000 */
.L_x_54:
[----:B------:R-:W-:Y:S01]  /*49b0*/  BAR.SYNC.DEFER_BLOCKING 0x1, 0x100 ;  /* 0x0044000000007b1d */ /* 0x000fe20000010000 */
[----:B------:R-:W-:-:S13]  /*49c0*/  ISETP.NE.AND P3, PT, RZ, UR39, PT ;  /* 0x00000027ff007c0c */ /* 0x000fda000bf65270 */
[----:B------:R-:W-:Y:S05]  /*49d0*/  @!P3 BRA `(.L_x_56) ;  /* 0x000000000034b947 */ /* 0x000fea0003800000 */
[----:B------:R-:W-:Y:S04]  /*49e0*/  BSSY B0, `(.L_x_57) ;  /* 0x0000009000007945 */ /* 0x000fe80003800000 */
[----:B------:R-:W-:Y:S05]  /*49f0*/  @P0 BRA `(.L_x_58) ;  /* 0x00000000001c0947 */ /* 0x000fea0003800000 */
[----:B------:R-:W-:-:S13]  /*4a00*/  ISETP.NE.AND P3, PT, R74, 0x3, PT ;  /* 0x000000034a00780c */ /* 0x000fda0003f65270 */
[----:B------:R-:W-:Y:S05]  /*4a10*/  @!P3 BRA `(.L_x_59) ;  /* 0x000000000004b947 */ /* 0x000fea0003800000 */
[----:B------:R-:W-:Y:S01]  /*4a20*/  BPT.TRAP 0x1 ;  /* 0x000000040000795c */ /* 0x000fe20000300000 */
.L_x_59:
[----:B------:R-:W-:-:S04]  /*4a30*/  ULEA UR4, UR38, UR51, 0x3 ;  /* 0x0000003326047291 */ /* 0x000fc8000f8e183f */
[----:B------:R-:W-:-:S04]  /*4a40*/  UIADD3 UR4, UR4, 0x98, URZ ;  /* 0x0000009804047890 */ /* 0x000fc8000fffe03f */
[----:B------:R-:W-:-:S09]  /*4a50*/  UPRMT UR4, UR50, 0x654, UR4 ;  /* 0x0000065432047896 */ /* 0x000fd20008000004 */
[----:B------:R-:W-:Y:S03]  /*4a60*/  SYNCS.ARRIVE.TRANS64.RED.A1T0 RZ, [UR4], RZ ;  /* 0x000000ffffff79a7 */ /* 0x000fe60008100404 */
.L_x_58:
[----:B------:R-:W-:Y:S05]  /*4a70*/  BSYNC B0 ;  /* 0x0000000000007941 */ /* 0x000fea0003800000 */
.L_x_57:
[----:B------:R-:W-:-:S04]  /*4a80*/  UIADD3 UR38, UR38, 0x1, URZ ;  /* 0x0000000126267890 */ /* 0x000fc8000fffe03f */
[----:B------:R-:W-:-:S04]  /*4a90*/  UISETP.NE.AND UP0, UPT, UR38, 0x3, UPT ;  /* 0x000000032600788c */ /* 0x000fc8000bf05270 */
[----:B------:R-:W-:-:S12]  /*4aa0*/  USEL UR38, UR38, URZ, UP0 ;  /* 0x0000003f26267287 */ /* 0x000fd80008000000 */
.L_x_56:
[----:B------:R-:W-:Y:S04]  /*4ab0*/  BSSY B0, `(.L_x_60) ;  /* 0x0000015000007945 */ /* 0x000fe80003800000 */
[----:B------:R-:W-:Y:S05]  /*4ac0*/  @P0 BRA `(.L_x_61) ;  /* 0x00000000004c0947 */ /* 0x000fea0003800000 */
[----:B------:R-:W-:-:S13]  /*4ad0*/  ISETP.NE.AND P3, PT, R74, 0x3, PT ;  /* 0x000000034a00780c */ /* 0x000fda0003f65270 */
[----:B------:R-:W-:Y:S05]  /*4ae0*/  @!P3 BRA `(.L_x_62) ;  /* 0x000000000004b947 */ /* 0x000fea0003800000 */
[----:B------:R-:W-:Y:S01]  /*4af0*/  BPT.TRAP 0x1 ;  /* 0x000000040000795c */ /* 0x000fe20000300000 */
.L_x_62:
[----:B------:R-:W-:Y:S01]  /*4b00*/  SHF.L.U32 R27, R14, 0x1f, RZ ;  /* 0x0000001f0e1b7819 */ /* 0x000fe200000006ff */
[----:B------:R-:W-:Y:S01]  /*4b10*/  BSSY B1, `(.L_x_63) ;  /* 0x000000b000017945 */ /* 0x000fe20003800000 */
[C---:B-1----:R-:W-:Y:S01]  /*4b20*/  LEA R28, R23.reuse, UR51, 0x3 ;  /* 0x00000033171c7c11 */ /* 0x042fe2000f8e18ff */
[----:B------:R-:W-:Y:S01]  /*4b30*/  @!P4 IMAD R23, R23, 0x1000, R36 ;  /* 0x000010001717c824 */ /* 0x000fe200078e0224 */
[----:B------:R-:W-:Y:S02]  /*4b40*/  PLOP3.LUT P3, PT, PT, PT, PT, 0x8, 0x0 ;  /* 0x000000000000781c */ /* 0x000fe40003f6e170 */
[----:B------:R-:W-:Y:S01]  /*4b50*/  @!P4 PLOP3.LUT P3, PT, P5, PT, PT, 0x80, 0x0 ;  /* 0x000000000000c81c */ /* 0x000fe20002f6f070 */
[----:B------:R-:W1:Y:S01]  /*4b60*/  SYNCS.PHASECHK.TRANS64.TRYWAIT P5, [R28+URZ+0x80], R27 ;  /* 0x0000801b1c0075a7 */ /* 0x000e6200080a017f */
[----:B------:R-:W-:-:S05]  /*4b70*/  @!P4 LEA R23, R23, UR51, 0x1 ;  /* 0x000000331717cc11 */ /* 0x000fca000f8e08ff */
[C---:B------:R-:W-:Y:S02]  /*4b80*/  @!P4 VIADD R14, R23.reuse, 0x200 ;  /* 0x00000200170ec836 */ /* 0x040fe40000000000 */
[----:B------:R-:W-:-:S04]  /*4b90*/  @!P4 VIADD R26, R23, 0x220 ;  /* 0x00000220171ac836 */ /* 0x000fc80000000000 */
[----:B------:R-:W-:Y:S01]  /*4ba0*/  @P3 VIADD R26, R14, 0xffffffe0 ;  /* 0xffffffe00e1a3836 */ /* 0x000fe20000000000 */
[----:B-1----:R-:W-:Y:S06]  /*4bb0*/  @!P5 BRA `(.L_x_64) ;  /* 0x0000005000c8d947 */ /* 0x002fec0003800000 */
.L_x_138:
[----:B------:R-:W-:Y:S05]  /*4bc0*/  BSYNC B1 ;  /* 0x0000000000017941 */ /* 0x000fea0003800000 */
.L_x_63:
[----:B------:R-:W-:Y:S05]  /*4bd0*/  @!P4 WARPSYNC.ALL ;  /* 0x000000000000c948 */ /* 0x000fea0003800000 */
[----:B------:R2:W3:Y:S04]  /*4be0*/  @!P4 LDSM.16.M88.4 R8, [R23+0x200] ;  /* 0x000200001708c83b */ /* 0x0004e80000000200 */
[----:B------:R2:W4:Y:S02]  /*4bf0*/  @!P4 LDSM.16.M88.4 R4, [R26] ;  /* 0x000000001a04c83b */ /* 0x0005240000000200 */
.L_x_61:
[----:B------:R-:W-:Y:S05]  /*4c00*/  BSYNC B0 ;  /* 0x0000000000007941 */ /* 0x000fea0003800000 */
.L_x_60:
[----:B--23--:R-:W-:Y:S02]  /*4c10*/  HADD2.F32 R23, -RZ, R8.H0_H0 ;  /* 0x20000008ff177230 */ /* 0x00cfe40000004100 */
[C---:B-1----:R-:W-:Y:S01]  /*4c20*/  FMUL R27, R59.reuse, R40 ;  /* 0x000000283b1b7220 */ /* 0x042fe20000400000 */
[C---:B------:R-:W-:Y:S01]  /*4c30*/  FMUL R31, R59.reuse, R42 ;  /* 0x0000002a3b1f7220 */ /* 0x040fe20000400000 */
[C---:B------:R-:W-:Y:S01]  /*4c40*/  FMUL R37, R59.reuse, R44 ;  /* 0x0000002c3b257220 */ /* 0x040fe20000400000 */
[----:B------:R-:W-:Y:S02]  /*4c50*/  HADD2.F32 R35, -RZ, R11.H0_H0 ;  /* 0x2000000bff237230 */ /* 0x000fe40000004100 */
[----:B------:R-:W-:Y:S01]  /*4c60*/  FFMA R14, R58, R23, R27 ;  /* 0x000000173a0e7223 */ /* 0x000fe2000000001b */
[C---:B------:R-:W-:Y:S01]  /*4c70*/  FMUL R46, R59.reuse, R46 ;  /* 0x0000002e3b2e7220 */ /* 0x040fe20000400000 */
[C---:B------:R-:W-:Y:S01]  /*4c80*/  FMUL R47, R59.reuse, R47 ;  /* 0x0000002f3b2f7220 */ /* 0x040fe20000400000 */
[C---:B------:R-:W-:Y:S01]  /*4c90*/  FMUL R48, R59.reuse, R48 ;  /* 0x000000303b307220 */ /* 0x040fe20000400000 */
[----:B------:R-:W-:Y:S01]  /*4ca0*/  FMUL R32, R14, 0.70710676908493041992 ;  /* 0x3f3504f30e207820 */ /* 0x000fe20000400000 */
[C---:B------:R-:W-:Y:S01]  /*4cb0*/  FMUL R52, R59.reuse, R52 ;  /* 0x000000343b347220 */ /* 0x040fe20000400000 */
[C---:B------:R-:W-:Y:S01]  /*4cc0*/  FMUL R53, R59.reuse, R53 ;  /* 0x000000353b357220 */ /* 0x040fe20000400000 */
[----:B------:R-:W-:Y:S01]  /*4cd0*/  FMUL R54, R59, R54 ;  /* 0x000000363b367220 */ /* 0x000fe20000400000 */
[C---:B------:R-:W-:Y:S01]  /*4ce0*/  FMUL R23, R32.reuse, R32 ;  /* 0x0000002020177220 */ /* 0x040fe20000400000 */
[----:B------:R-:W-:Y:S01]  /*4cf0*/  FSETP.GE.AND P3, PT, |R32|, 1.0029599666595458984, PT ;  /* 0x3f8060fe2000780b */ /* 0x000fe20003f66200 */
[----:B------:R-:W-:Y:S01]  /*4d00*/  FMUL R14, R14, 0.5 ;  /* 0x3f0000000e0e7820 */ /* 0x000fe20000400000 */
[----:B------:R-:W-:Y:S05]  /*4d10*/  WARPSYNC.ALL ;  /* 0x0000000000007948 */ /* 0x000fea0003800000 */
[----:B------:R-:W-:Y:S01]  /*4d20*/  FSEL R23, |R32|, R23, P3 ;  /* 0x0000001720177208 */ /* 0x000fe20001800200 */
[----:B------:R-:W-:Y:S01]  /*4d30*/  BSSY B0, `(.L_x_65) ;  /* 0x00001d0000007945 */ /* 0x000fe20003800000 */
[----:B------:R-:W-:-:S02]  /*4d40*/  FSEL R26, R0, 8.4834944573231041431e-05, P3 ;  /* 0x38b1e96a001a7808 */ /* 0x000fc40001800000 */
[----:B------:R-:W-:Y:S02]  /*4d50*/  FSEL R28, -R3, -0.00082130916416645050049, P3 ;  /* 0xba574d20031c7808 */ /* 0x000fe40001800100 */
[----:B------:R-:W-:Y:S02]  /*4d60*/  FSEL R27, R12, 0.0052134888246655464172, P3 ;  /* 0x3baad5ea0c1b7808 */ /* 0x000fe40001800000 */
[----:B------:R-:W-:Y:S01]  /*4d70*/  FSEL R29, -R13, -0.026868773624300956726, P3 ;  /* 0xbcdc1be70d1d7808 */ /* 0x000fe20001800100 */
[----:B------:R-:W-:Y:S01]  /*4d80*/  FFMA R26, R23, R26, R28 ;  /* 0x0000001a171a7223 */ /* 0x000fe2000000001c */
[----:B------:R-:W-:-:S03]  /*4d90*/  FSEL R28, -|R32|, R32, P3 ;  /* 0x00000020201c7208 */ /* 0x000fc60001800300 */
[----:B------:R-:W-:Y:S01]  /*4da0*/  FFMA R26, R23, R26, R27 ;  /* 0x0000001a171a7223 */ /* 0x000fe2000000001b */
[----:B------:R-:W-:-:S03]  /*4db0*/  FSEL R27, R15, 0.11284004896879196167, P3 ;  /* 0x3de718af0f1b7808 */ /* 0x000fc60001800000 */
[----:B------:R-:W-:Y:S01]  /*4dc0*/  FFMA R26, R23, R26, R29 ;  /* 0x0000001a171a7223 */ /* 0x000fe2000000001d */
[----:B------:R-:W-:-:S03]  /*4dd0*/  FSEL R29, R20, -0.37612664699554443359, P3 ;  /* 0xbec093ac141d7808 */ /* 0x000fc60001800000 */
[----:B------:R-:W-:Y:S01]  /*4de0*/  FFMA R26, R23, R26, R27 ;  /* 0x0000001a171a7223 */ /* 0x000fe2000000001b */
[----:B------:R-:W-:-:S03]  /*4df0*/  FSEL R27, R21, 0.12837915122509002686, P3 ;  /* 0x3e0375d3151b7808 */ /* 0x000fc60001800000 */
[C---:B------:R-:W-:Y:S01]  /*4e00*/  FFMA R26, R23.reuse, R26, R29 ;  /* 0x0000001a171a7223 */ /* 0x040fe2000000001d */
[--C-:B------:R-:W-:Y:S02]  /*4e10*/  HADD2.F32 R29, -RZ, R9.reuse.H0_H0 ;  /* 0x20000009ff1d7230 */ /* 0x100fe40000004100 */
[----:B------:R-:W-:Y:S02]  /*4e20*/  HADD2.F32 R9, -RZ, R9.H1_H1 ;  /* 0x30000009ff097230 */ /* 0x000fe40000004100 */
[----:B------:R-:W-:Y:S01]  /*4e30*/  FFMA R23, R23, R26, R27 ;  /* 0x0000001a17177223 */ /* 0x000fe2000000001b */
[----:B------:R-:W-:Y:S02]  /*4e40*/  HADD2.F32 R27, -RZ, R8.H1_H1 ;  /* 0x30000008ff1b7230 */ /* 0x000fe40000004100 */
[----:B------:R-:W-:Y:S01]  /*4e50*/  FMUL R26, R59, R41 ;  /* 0x000000293b1a7220 */ /* 0x000fe20000400000 */
[C---:B------:R-:W-:Y:S01]  /*4e60*/  FFMA R8, R58.reuse, R29, R31 ;  /* 0x0000001d3a087223 */ /* 0x040fe2000000001f */
[----:B------:R-:W-:Y:S01]  /*4e70*/  FFMA R23, R23, R28, R28 ;  /* 0x0000001c17177223 */ /* 0x000fe2000000001c */
[----:B------:R-:W-:Y:S01]  /*4e80*/  FMUL R28, R59, R43 ;  /* 0x0000002b3b1c7220 */ /* 0x000fe20000400000 */
[----:B------:R-:W-:Y:S01]  /*4e90*/  FFMA R26, R58, R27, R26 ;  /* 0x0000001b3a1a7223 */ /* 0x000fe2000000001a */
[----:B------:R-:W-:Y:S01]  /*4ea0*/  FMUL R41, R8, 0.70710676908493041992 ;  /* 0x3f3504f308297820 */ /* 0x000fe20000400000 */
[----:B------:R-:W1:Y:S01]  /*4eb0*/  @P3 MUFU.EX2 R30, R23 ;  /* 0x00000017001e3308 */ /* 0x000e620000000800 */
[----:B------:R-:W-:Y:S01]  /*4ec0*/  FFMA R9, R58, R9, R28 ;  /* 0x000000093a097223 */ /* 0x000fe2000000001c */
[C---:B------:R-:W-:Y:S01]  /*4ed0*/  FMUL R39, R26.reuse, 0.70710676908493041992 ;  /* 0x3f3504f31a277820 */ /* 0x040fe20000400000 */
[C---:B------:R-:W-:Y:S01]  /*4ee0*/  FMUL R29, R41.reuse, R41 ;  /* 0x00000029291d7220 */ /* 0x040fe20000400000 */
[----:B------:R-:W-:Y:S01]  /*4ef0*/  FSETP.GE.AND P4, PT, |R41|, 1.0029599666595458984, PT ;  /* 0x3f8060fe2900780b */ /* 0x000fe20003f86200 */
[----:B------:R-:W-:Y:S01]  /*4f00*/  FMUL R43, R9, 0.70710676908493041992 ;  /* 0x3f3504f3092b7820 */ /* 0x000fe20000400000 */
[----:B------:R-:W-:Y:S01]  /*4f10*/  FMUL R27, R39, R39 ;  /* 0x00000027271b7220 */ /* 0x000fe20000400000 */
[----:B------:R-:W-:Y:S01]  /*4f20*/  FMUL R26, R26, 0.5 ;  /* 0x3f0000001a1a7820 */ /* 0x000fe20000400000 */
[----:B------:R-:W-:Y:S01]  /*4f30*/  FSEL R29, |R41|, R29, P4 ;  /* 0x0000001d291d7208 */ /* 0x000fe20002000200 */
[----:B------:R-:W-:Y:S01]  /*4f40*/  FMUL R31, R43, R43 ;  /* 0x0000002b2b1f7220 */ /* 0x000fe20000400000 */
[----:B------:R-:W-:-:S02]  /*4f50*/  FSEL R34, -R3, -0.00082130916416645050049, P4 ;  /* 0xba574d2003227808 */ /* 0x000fc40002000100 */
[C---:B------:R-:W-:Y:S02]  /*4f60*/  FSETP.GE.AND P5, PT, |R43|.reuse, 1.0029599666595458984, PT ;  /* 0x3f8060fe2b00780b */ /* 0x040fe40003fa6200 */
[----:B------:R-:W-:Y:S02]  /*4f70*/  FSEL R38, R12, 0.0052134888246655464172, P4 ;  /* 0x3baad5ea0c267808 */ /* 0x000fe40002000000 */
[----:B------:R-:W-:Y:S01]  /*4f80*/  FSEL R31, |R43|, R31, P5 ;  /* 0x0000001f2b1f7208 */ /* 0x000fe20002800200 */
[----:B-1----:R-:W-:Y:S01]  /*4f90*/  @P3 FADD R30, -R30, 1 ;  /* 0x3f8000001e1e3421 */ /* 0x002fe20000000100 */
[----:B------:R-:W-:Y:S02]  /*4fa0*/  FSEL R40, R0, 8.4834944573231041431e-05, P5 ;  /* 0x38b1e96a00287808 */ /* 0x000fe40002800000 */
[----:B------:R-:W-:Y:S02]  /*4fb0*/  FSEL R42, -R3, -0.00082130916416645050049, P5 ;  /* 0xba574d20032a7808 */ /* 0x000fe40002800100 */
[----:B------:R-:W-:-:S02]  /*4fc0*/  @P3 LOP3.LUT R23, R30, 0x80000000, R32, 0xb8, !PT ;  /* 0x800000001e173812 */ /* 0x000fc400078eb820 */
[----:B------:R-:W-:Y:S01]  /*4fd0*/  FSETP.GE.AND P3, PT, |R39|, 1.0029599666595458984, PT ;  /* 0x3f8060fe2700780b */ /* 0x000fe20003f66200 */
[----:B------:R-:W-:Y:S01]  /*4fe0*/  FFMA R40, R31, R40, R42 ;  /* 0x000000281f287223 */ /* 0x000fe2000000002a */
[C---:B------:R-:W-:Y:S01]  /*4ff0*/  FSEL R32, R0.reuse, 8.4834944573231041431e-05, P4 ;  /* 0x38b1e96a00207808 */ /* 0x040fe20002000000 */
[----:B------:R-:W-:Y:S01]  /*5000*/  FADD R23, R23, 1 ;  /* 0x3f80000017177421 */ /* 0x000fe20000000000 */
[----:B------:R-:W-:Y:S02]  /*5010*/  FSEL R27, |R39|, R27, P3 ;  /* 0x0000001b271b7208 */ /* 0x000fe40001800200 */
[----:B------:R-:W-:Y:S01]  /*5020*/  FSEL R28, R0, 8.4834944573231041431e-05, P3 ;  /* 0x38b1e96a001c7808 */ /* 0x000fe20001800000 */
[----:B------:R-:W-:Y:S01]  /*5030*/  FFMA R34, R29, R32, R34 ;  /* 0x000000201d227223 */ /* 0x000fe20000000022 */
[----:B------:R-:W-:Y:S01]  /*5040*/  FSEL R30, -R3, -0.00082130916416645050049, P3 ;  /* 0xba574d20031e7808 */ /* 0x000fe20001800100 */
[----:B------:R-:W-:Y:S01]  /*5050*/  FMUL R14, R23, R14 ;  /* 0x0000000e170e7220 */ /* 0x000fe20000400000 */
[----:B------:R-:W-:Y:S01]  /*5060*/  FSEL R32, -R13, -0.026868773624300956726, P3 ;  /* 0xbcdc1be70d207808 */ /* 0x000fe20001800100 */
[----:B------:R-:W-:Y:S01]  /*5070*/  FFMA R34, R29, R34, R38 ;  /* 0x000000221d227223 */ /* 0x000fe20000000026 */
[C---:B------:R-:W-:Y:S01]  /*5080*/  FSEL R60, R12.reuse, 0.0052134888246655464172, P5 ;  /* 0x3baad5ea0c3c7808 */ /* 0x040fe20002800000 */
[----:B------:R-:W-:Y:S01]  /*5090*/  FFMA R28, R27, R28, R30 ;  /* 0x0000001c1b1c7223 */ /* 0x000fe2000000001e */
[----:B------:R-:W-:-:S02]  /*50a0*/  FSEL R30, R12, 0.0052134888246655464172, P3 ;  /* 0x3baad5ea0c1e7808 */ /* 0x000fc40001800000 */
[----:B------:R-:W-:Y:S01]  /*50b0*/  FSEL R38, -R13, -0.026868773624300956726, P4 ;  /* 0xbcdc1be70d267808 */ /* 0x000fe20002000100 */
        /* <DEDUP_REMOVED lines=9> */
[----:B------:R-:W-:Y:S01]  /*5150*/  FSEL R38, R20, -0.37612664699554443359, P4 ;  /* 0xbec093ac14267808 */ /* 0x000fe20002000000 */
[----:B------:R-:W-:Y:S01]  /*5160*/  FFMA R28, R27, R28, R30 ;  /* 0x0000001c1b1c7223 */ /* 0x000fe2000000001e */
[----:B------:R-:W-:Y:S01]  /*5170*/  FSEL R30, R21, 0.12837915122509002686, P3 ;  /* 0x3e0375d3151e7808 */ /* 0x000fe20001800000 */
[----:B------:R-:W-:Y:S01]  /*5180*/  FFMA R42, R31, R60, R42 ;  /* 0x0000003c1f2a7223 */ /* 0x000fe2000000002a */
[----:B------:R-:W-:Y:S01]  /*5190*/  FSEL R40, R15, 0.11284004896879196167, P5 ;  /* 0x3de718af0f287808 */ /* 0x000fe20002800000 */
[----:B------:R-:W-:Y:S01]  /*51a0*/  FFMA R28, R27, R28, R32 ;  /* 0x0000001c1b1c7223 */ /* 0x000fe20000000020 */
[----:B------:R-:W-:Y:S01]  /*51b0*/  FFMA R34, R29, R34, R38 ;  /* 0x000000221d227223 */ /* 0x000fe20000000026 */
[----:B------:R-:W-:-:S02]  /*51c0*/  FSEL R32, -|R39|, R39, P3 ;  /* 0x0000002727207208 */ /* 0x000fc40001800300 */
[----:B------:R-:W-:Y:S01]  /*51d0*/  FFMA R27, R27, R28, R30 ;  /* 0x0000001c1b1b7223 */ /* 0x000fe2000000001e */
[----:B------:R-:W-:Y:S01]  /*51e0*/  FSEL R28, R21, 0.12837915122509002686, P4 ;  /* 0x3e0375d3151c7808 */ /* 0x000fe20002000000 */
[----:B------:R-:W-:Y:S01]  /*51f0*/  FFMA R40, R31, R42, R40 ;  /* 0x0000002a1f287223 */ /* 0x000fe20000000028 */
[----:B------:R-:W-:Y:S01]  /*5200*/  FSEL R30, R20, -0.37612664699554443359, P5 ;  /* 0xbec093ac141e7808 */ /* 0x000fe20002800000 */
[----:B------:R-:W-:Y:S01]  /*5210*/  FFMA R27, R27, R32, R32 ;  /* 0x000000201b1b7223 */ /* 0x000fe20000000020 */
[----:B------:R-:W-:Y:S01]  /*5220*/  FSEL R33, R21, 0.12837915122509002686, P5 ;  /* 0x3e0375d315217808 */ /* 0x000fe20002800000 */
[----:B------:R-:W-:Y:S01]  /*5230*/  FFMA R28, R29, R34, R28 ;  /* 0x000000221d1c7223 */ /* 0x000fe2000000001c */
[----:B------:R-:W-:Y:S01]  /*5240*/  FSEL R29, -|R41|, R41, P4 ;  /* 0x00000029291d7208 */ /* 0x000fe20002000300 */
[----:B------:R-:W-:Y:S01]  /*5250*/  FFMA R30, R31, R40, R30 ;  /* 0x000000281f1e7223 */ /* 0x000fe2000000001e */
[----:B------:R-:W1:Y:S03]  /*5260*/  @P3 MUFU.EX2 R32, R27 ;  /* 0x0000001b00203308 */ /* 0x000e660000000800 */
[----:B------:R-:W-:Y:S01]  /*5270*/  FFMA R28, R28, R29, R29 ;  /* 0x0000001d1c1c7223 */ /* 0x000fe2000000001d */
[----:B------:R-:W-:Y:S01]  /*5280*/  FSEL R29, -|R43|, R43, P5 ;  /* 0x0000002b2b1d7208 */ /* 0x000fe20002800300 */
[----:B------:R-:W-:Y:S01]  /*5290*/  FFMA R30, R31, R30, R33 ;  /* 0x0000001e1f1e7223 */ /* 0x000fe20000000021 */
[----:B------:R-:W-:-:S02]  /*52a0*/  HADD2.F32 R31, -RZ, R10.H0_H0 ;  /* 0x2000000aff1f7230 */ /* 0x000fc40000004100 */
[----:B------:R-:W2:Y:S01]  /*52b0*/  @P4 MUFU.EX2 R34, R28 ;  /* 0x0000001c00224308 */ /* 0x000ea20000000800 */
[----:B------:R-:W-:Y:S01]  /*52c0*/  FFMA R29, R30, R29, R29 ;  /* 0x0000001d1e1d7223 */ /* 0x000fe2000000001d */
[----:B------:R-:W-:Y:S02]  /*52d0*/  HADD2.F32 R33, -RZ, R10.H1_H1 ;  /* 0x3000000aff217230 */ /* 0x000fe40000004100 */
[----:B------:R-:W-:Y:S01]  /*52e0*/  FMUL R30, R59, R45 ;  /* 0x0000002d3b1e7220 */ /* 0x000fe20000400000 */
[C---:B------:R-:W-:Y:S01]  /*52f0*/  FFMA R10, R58.reuse, R31, R37 ;  /* 0x0000001f3a0a7223 */ /* 0x040fe20000000025 */
[C---:B------:R-:W-:Y:S02]  /*5300*/  FFMA R31, R58.reuse, R35, R46 ;  /* 0x000000233a1f7223 */ /* 0x040fe4000000002e */
[----:B------:R-:W-:Y:S01]  /*5310*/  FFMA R30, R58, R33, R30 ;  /* 0x000000213a1e7223 */ /* 0x000fe2000000001e */
[----:B------:R-:W3:Y:S01]  /*5320*/  @P5 MUFU.EX2 R38, R29 ;  /* 0x0000001d00265308 */ /* 0x000ee20000000800 */
[----:B-1----:R-:W-:Y:S01]  /*5330*/  @P3 FADD R32, -R32, 1 ;  /* 0x3f80000020203421 */ /* 0x002fe20000000100 */
[----:B------:R-:W-:Y:S01]  /*5340*/  FMUL R42, R10, 0.70710676908493041992 ;  /* 0x3f3504f30a2a7820 */ /* 0x000fe20000400000 */
[C---:B------:R-:W-:Y:S01]  /*5350*/  FMUL R63, R30.reuse, 0.70710676908493041992 ;  /* 0x3f3504f31e3f7820 */ /* 0x040fe20000400000 */
[C---:B------:R-:W-:Y:S01]  /*5360*/  FMUL R44, R31.reuse, 0.70710676908493041992 ;  /* 0x3f3504f31f2c7820 */ /* 0x040fe20000400000 */
[----:B------:R-:W-:Y:S01]  /*5370*/  FMUL R30, R30, 0.5 ;  /* 0x3f0000001e1e7820 */ /* 0x000fe20000400000 */
[----:B------:R-:W-:Y:S01]  /*5380*/  @P3 LOP3.LUT R27, R32, 0x80000000, R39, 0xb8, !PT ;  /* 0x80000000201b3812 */ /* 0x000fe200078eb827 */
[C---:B------:R-:W-:Y:S01]  /*5390*/  FMUL R32, R42.reuse, R42 ;  /* 0x0000002a2a207220 */ /* 0x040fe20000400000 */
[----:B------:R-:W-:Y:S01]  /*53a0*/  FSETP.GE.AND P3, PT, |R42|, 1.0029599666595458984, PT ;  /* 0x3f8060fe2a00780b */ /* 0x000fe20003f66200 */
[----:B--2---:R-:W-:Y:S01]  /*53b0*/  @P4 FADD R34, -R34, 1 ;  /* 0x3f80000022224421 */ /* 0x004fe20000000100 */
[----:B------:R-:W-:Y:S01]  /*53c0*/  FMUL R31, R31, 0.5 ;  /* 0x3f0000001f1f7820 */ /* 0x000fe20000400000 */
[----:B------:R-:W-:Y:S01]  /*53d0*/  FADD R27, R27, 1 ;  /* 0x3f8000001b1b7421 */ /* 0x000fe20000000000 */
[----:B------:R-:W-:-:S02]  /*53e0*/  FSEL R32, |R42|, R32, P3 ;  /* 0x000000202a207208 */ /* 0x000fc40001800200 */
[----:B------:R-:W-:Y:S01]  /*53f0*/  @P4 LOP3.LUT R28, R34, 0x80000000, R41, 0xb8, !PT ;  /* 0x80000000221c4812 */ /* 0x000fe200078eb829 */
[C---:B------:R-:W-:Y:S01]  /*5400*/  FMUL R34, R63.reuse, R63 ;  /* 0x0000003f3f227220 */ /* 0x040fe20000400000 */
[----:B------:R-:W-:Y:S01]  /*5410*/  FSETP.GE.AND P4, PT, |R63|, 1.0029599666595458984, PT ;  /* 0x3f8060fe3f00780b */ /* 0x000fe20003f86200 */
[----:B---3--:R-:W-:Y:S01]  /*5420*/  @P5 FADD R38, -R38, 1 ;  /* 0x3f80000026265421 */ /* 0x008fe20000000100 */
[----:B------:R-:W-:Y:S01]  /*5430*/  FSEL R33, R0, 8.4834944573231041431e-05, P3 ;  /* 0x38b1e96a00217808 */ /* 0x000fe20001800000 */
[----:B------:R-:W-:Y:S01]  /*5440*/  FADD R28, R28, 1 ;  /* 0x3f8000001c1c7421 */ /* 0x000fe20000000000 */
[----:B------:R-:W-:Y:S01]  /*5450*/  FSEL R35, -R3, -0.00082130916416645050049, P3 ;  /* 0xba574d2003237808 */ /* 0x000fe20001800100 */
[----:B------:R-:W-:Y:S01]  /*5460*/  FMUL R27, R27, R26 ;  /* 0x0000001a1b1b7220 */ /* 0x000fe20000400000 */
[----:B------:R-:W-:Y:S01]  /*5470*/  @P5 LOP3.LUT R29, R38, 0x80000000, R43, 0xb8, !PT ;  /* 0x80000000261d5812 */ /* 0x000fe200078eb82b */
[----:B------:R-:W-:Y:S01]  /*5480*/  FMUL R38, R44, R44 ;  /* 0x0000002c2c267220 */ /* 0x000fe20000400000 */
[----:B------:R-:W-:Y:S01]  /*5490*/  FSEL R34, |R63|, R34, P4 ;  /* 0x000000223f227208 */ /* 0x000fe20002000200 */
[----:B------:R-:W-:Y:S01]  /*54a0*/  FFMA R33, R32, R33, R35 ;  /* 0x0000002120217223 */ /* 0x000fe20000000023 */
[----:B------:R-:W-:Y:S01]  /*54b0*/  FSEL R37, R0, 8.4834944573231041431e-05, P4 ;  /* 0x38b1e96a00257808 */ /* 0x000fe20002000000 */
[----:B------:R-:W-:Y:S01]  /*54c0*/  FADD R29, R29, 1 ;  /* 0x3f8000001d1d7421 */ /* 0x000fe20000000000 */
[----:B------:R-:W-:-:S02]  /*54d0*/  FSEL R39, -R3, -0.00082130916416645050049, P4 ;  /* 0xba574d2003277808 */ /* 0x000fc40002000100 */
[----:B------:R-:W-:Y:S02]  /*54e0*/  FSETP.GE.AND P5, PT, |R44|, 1.0029599666595458984, PT ;  /* 0x3f8060fe2c00780b */ /* 0x000fe40003fa6200 */
[----:B------:R-:W-:Y:S01]  /*54f0*/  FSEL R35, R12, 0.0052134888246655464172, P3 ;  /* 0x3baad5ea0c237808 */ /* 0x000fe20001800000 */
[----:B------:R-:W-:Y:S01]  /*5500*/  FFMA R39, R34, R37, R39 ;  /* 0x0000002522277223 */ /* 0x000fe20000000027 */
[----:B------:R-:W-:Y:S02]  /*5510*/  FSEL R38, |R44|, R38, P5 ;  /* 0x000000262c267208 */ /* 0x000fe40002800200 */
[----:B------:R-:W-:Y:S01]  /*5520*/  FSEL R43, R0, 8.4834944573231041431e-05, P5 ;  /* 0x38b1e96a002b7808 */ /* 0x000fe20002800000 */
[----:B------:R-:W-:Y:S01]  /*5530*/  FFMA R33, R32, R33, R35 ;  /* 0x0000002120217223 */ /* 0x000fe20000000023 */
[----:B------:R-:W-:Y:S02]  /*5540*/  FSEL R45, -R3, -0.00082130916416645050049, P5 ;  /* 0xba574d20032d7808 */ /* 0x000fe40002800100 */
[----:B------:R-:W-:-:S02]  /*5550*/  FSEL R41, R12, 0.0052134888246655464172, P4 ;  /* 0x3baad5ea0c297808 */ /* 0x000fc40002000000 */
        /* <DEDUP_REMOVED lines=14> */
[----:B------:R-:W-:Y:S01]  /*5640*/  FSEL R41, R20, -0.37612664699554443359, P4 ;  /* 0xbec093ac14297808 */ /* 0x000fe20002000000 */
[----:B------:R-:W-:Y:S01]  /*5650*/  FFMA R39, R34, R39, R43 ;  /* 0x0000002722277223 */ /* 0x000fe2000000002b */
[----:B------:R-:W-:Y:S01]  /*5660*/  FSEL R45, -R13, -0.026868773624300956726, P5 ;  /* 0xbcdc1be70d2d7808 */ /* 0x000fe20002800100 */
[----:B------:R-:W-:Y:S01]  /*5670*/  FFMA R32, R32, R33, R35 ;  /* 0x0000002120207223 */ /* 0x000fe20000000023 */
[----:B------:R-:W-:Y:S01]  /*5680*/  FSEL R33, R21, 0.12837915122509002686, P4 ;  /* 0x3e0375d315217808 */ /* 0x000fe20002000000 */
[----:B------:R-:W-:Y:S01]  /*5690*/  FFMA R39, R34, R39, R41 ;  /* 0x0000002722277223 */ /* 0x000fe20000000029 */
[----:B------:R-:W-:Y:S01]  /*56a0*/  FSEL R43, R15, 0.11284004896879196167, P5 ;  /* 0x3de718af0f2b7808 */ /* 0x000fe20002800000 */
[----:B------:R-:W-:Y:S01]  /*56b0*/  FFMA R45, R38, R61, R45 ;  /* 0x0000003d262d7223 */ /* 0x000fe2000000002d */
[----:B------:R-:W-:Y:S01]  /*56c0*/  FSEL R35, R20, -0.37612664699554443359, P5 ;  /* 0xbec093ac14237808 */ /* 0x000fe20002800000 */
[----:B------:R-:W-:Y:S01]  /*56d0*/  FFMA R33, R34, R39, R33 ;  /* 0x0000002722217223 */ /* 0x000fe20000000021 */
[----:B------:R-:W-:Y:S01]  /*56e0*/  FSEL R34, -|R63|, R63, P4 ;  /* 0x0000003f3f227208 */ /* 0x000fe20002000300 */
[----:B------:R-:W-:Y:S01]  /*56f0*/  FFMA R43, R38, R45, R43 ;  /* 0x0000002d262b7223 */ /* 0x000fe2000000002b */
[----:B------:R-:W-:Y:S01]  /*5700*/  FSEL R37, -|R42|, R42, P3 ;  /* 0x0000002a2a257208 */ /* 0x000fe20001800300 */
[----:B------:R-:W-:Y:S01]  /*5710*/  FMUL R45, R59, R50 ;  /* 0x000000323b2d7220 */ /* 0x000fe20000400000 */
[----:B------:R-:W-:Y:S01]  /*5720*/  FSEL R40, R21, 0.12837915122509002686, P5 ;  /* 0x3e0375d315287808 */ /* 0x000fe20002800000 */
[----:B------:R-:W-:Y:S01]  /*5730*/  FFMA R35, R38, R43, R35 ;  /* 0x0000002b26237223 */ /* 0x000fe20000000023 */
[----:B------:R-:W-:Y:S01]  /*5740*/  FFMA R33, R33, R34, R34 ;  /* 0x0000002221217223 */ /* 0x000fe20000000022 */
[----:B------:R-:W-:Y:S01]  /*5750*/  FFMA R32, R32, R37, R37 ;  /* 0x0000002520207223 */ /* 0x000fe20000000025 */
[----:B------:R-:W-:Y:S01]  /*5760*/  FSEL R34, -|R44|, R44, P5 ;  /* 0x0000002c2c227208 */ /* 0x000fe20002800300 */
[----:B------:R-:W-:Y:S01]  /*5770*/  FFMA R35, R38, R35, R40 ;  /* 0x0000002326237223 */ /* 0x000fe20000000028 */
[----:B----4-:R-:W-:Y:S01]  /*5780*/  HADD2.F32 R37, -RZ, R4.H1_H1 ;  /* 0x30000004ff257230 */ /* 0x010fe20000004100 */
[----:B------:R-:W1:Y:S01]  /*5790*/  @P4 MUFU.EX2 R40, R33 ;  /* 0x0000002100284308 */ /* 0x000e620000000800 */
[----:B------:R-:W-:Y:S01]  /*57a0*/  FMUL R38, R59, R49 ;  /* 0x000000313b267220 */ /* 0x000fe20000400000 */
[----:B------:R-:W-:Y:S01]  /*57b0*/  FFMA R34, R35, R34, R34 ;  /* 0x0000002223227223 */ /* 0x000fe20000000022 */
[----:B------:R-:W-:-:S02]  /*57c0*/  HADD2.F32 R35, -RZ, R11.H1_H1 ;  /* 0x3000000bff237230 */ /* 0x000fc40000004100 */
[----:B------:R-:W-:-:S03]  /*57d0*/  HADD2.F32 R11, -RZ, R4.H0_H0 ;  /* 0x20000004ff0b7230 */ /* 0x000fc60000004100 */
[----:B------:R-:W2:Y:S01]  /*57e0*/  @P3 MUFU.EX2 R39, R32 ;  /* 0x0000002000273308 */ /* 0x000ea20000000800 */
[C---:B------:R-:W-:Y:S01]  /*57f0*/  FFMA R35, R58.reuse, R35, R47 ;  /* 0x000000233a237223 */ /* 0x040fe2000000002f */
[C---:B------:R-:W-:Y:S01]  /*5800*/  FFMA R4, R58.reuse, R11, R48 ;  /* 0x0000000b3a047223 */ /* 0x040fe20000000030 */
[----:B------:R-:W-:Y:S02]  /*5810*/  FFMA R11, R58, R37, R38 ;  /* 0x000000253a0b7223 */ /* 0x000fe40000000026 */
[C---:B------:R-:W-:Y:S01]  /*5820*/  FMUL R61, R35.reuse, 0.70710676908493041992 ;  /* 0x3f3504f3233d7820 */ /* 0x040fe20000400000 */
[----:B------:R-:W-:Y:S01]  /*5830*/  FMUL R35, R35, 0.5 ;  /* 0x3f00000023237820 */ /* 0x000fe20000400000 */
[----:B------:R-:W-:Y:S01]  /*5840*/  FMUL R64, R11, 0.70710676908493041992 ;  /* 0x3f3504f30b407820 */ /* 0x000fe20000400000 */
[----:B------:R-:W3:Y:S01]  /*5850*/  @P5 MUFU.EX2 R41, R34 ;  /* 0x0000002200295308 */ /* 0x000ee20000000800 */
[----:B-1----:R-:W-:Y:S01]  /*5860*/  @P4 FADD R40, -R40, 1 ;  /* 0x3f80000028284421 */ /* 0x002fe20000000100 */
[----:B------:R-:W-:Y:S01]  /*5870*/  FMUL R37, R61, R61 ;  /* 0x0000003d3d257220 */ /* 0x000fe20000400000 */
[----:B------:R-:W-:-:S03]  /*5880*/  FMUL R43, R64, R64 ;  /* 0x00000040402b7220 */ /* 0x000fc60000400000 */
[----:B------:R-:W-:Y:S01]  /*5890*/  @P4 LOP3.LUT R33, R40, 0x80000000, R63, 0xb8, !PT ;  /* 0x8000000028214812 */ /* 0x000fe200078eb83f */
[C---:B------:R-:W-:Y:S01]  /*58a0*/  FMUL R63, R4.reuse, 0.70710676908493041992 ;  /* 0x3f3504f3043f7820 */ /* 0x040fe20000400000 */
[----:B------:R-:W-:Y:S01]  /*58b0*/  FMUL R4, R4, 0.5 ;  /* 0x3f00000004047820 */ /* 0x000fe20000400000 */
[----:B--2---:R-:W-:Y:S02]  /*58c0*/  @P3 FADD R39, -R39, 1 ;  /* 0x3f80000027273421 */ /* 0x004fe40000000100 */
[----:B------:R-:W-:Y:S01]  /*58d0*/  FADD R33, R33, 1 ;  /* 0x3f80000021217421 */ /* 0x000fe20000000000 */
[----:B------:R-:W-:Y:S02]  /*58e0*/  FSETP.GE.AND P4, PT, |R63|, 1.0029599666595458984, PT ;  /* 0x3f8060fe3f00780b */ /* 0x000fe40003f86200 */
[----:B------:R-:W-:Y:S01]  /*58f0*/  @P3 LOP3.LUT R32, R39, 0x80000000, R42, 0xb8, !PT ;  /* 0x8000000027203812 */ /* 0x000fe200078eb82a */
[----:B------:R-:W-:Y:S01]  /*5900*/  FMUL R39, R63, R63 ;  /* 0x0000003f3f277220 */ /* 0x000fe20000400000 */
[----:B------:R-:W-:Y:S01]  /*5910*/  FSETP.GE.AND P3, PT, |R61|, 1.0029599666595458984, PT ;  /* 0x3f8060fe3d00780b */ /* 0x000fe20003f66200 */
[----:B---3--:R-:W-:Y:S01]  /*5920*/  @P5 FADD R41, -R41, 1 ;  /* 0x3f80000029295421 */ /* 0x008fe20000000100 */
[----:B------:R-:W-:Y:S01]  /*5930*/  FSEL R42, R0, 8.4834944573231041431e-05, P4 ;  /* 0x38b1e96a002a7808 */ /* 0x000fe20002000000 */
[----:B------:R-:W-:Y:S01]  /*5940*/  FADD R32, R32, 1 ;  /* 0x3f80000020207421 */ /* 0x000fe20000000000 */
[----:B------:R-:W-:Y:S01]  /*5950*/  FSEL R37, |R61|, R37, P3 ;  /* 0x000000253d257208 */ /* 0x000fe20001800200 */
[----:B------:R-:W-:Y:S01]  /*5960*/  FMUL R33, R33, R30 ;  /* 0x0000001e21217220 */ /* 0x000fe20000400000 */
[----:B------:R-:W-:-:S02]  /*5970*/  FSEL R38, R0, 8.4834944573231041431e-05, P3 ;  /* 0x38b1e96a00267808 */ /* 0x000fc40001800000 */
[----:B------:R-:W-:Y:S02]  /*5980*/  FSEL R40, -R3, -0.00082130916416645050049, P3 ;  /* 0xba574d2003287808 */ /* 0x000fe40001800100 */
[----:B------:R-:W-:Y:S02]  /*5990*/  @P5 LOP3.LUT R34, R41, 0x80000000, R44, 0xb8, !PT ;  /* 0x8000000029225812 */ /* 0x000fe400078eb82c */
[----:B------:R-:W-:Y:S01]  /*59a0*/  FSEL R41, |R63|, R39, P4 ;  /* 0x000000273f297208 */ /* 0x000fe20002000200 */
[----:B------:R-:W-:Y:S01]  /*59b0*/  FFMA R38, R37, R38, R40 ;  /* 0x0000002625267223 */ /* 0x000fe20000000028 */
[----:B------:R-:W-:Y:S01]  /*59c0*/  FSEL R44, -R3, -0.00082130916416645050049, P4 ;  /* 0xba574d20032c7808 */ /* 0x000fe20002000100 */
[----:B------:R-:W-:Y:S01]  /*59d0*/  FADD R34, R34, 1 ;  /* 0x3f80000022227421 */ /* 0x000fe20000000000 */
[----:B------:R-:W-:Y:S02]  /*59e0*/  FSETP.GE.AND P5, PT, |R64|, 1.0029599666595458984, PT ;  /* 0x3f8060fe4000780b */ /* 0x000fe40003fa6200 */
[----:B------:R-:W-:Y:S01]  /*59f0*/  FSEL R40, R12, 0.0052134888246655464172, P3 ;  /* 0x3baad5ea0c287808 */ /* 0x000fe20001800000 */
[----:B------:R-:W-:Y:S01]  /*5a00*/  FFMA R44, R41, R42, R44 ;  /* 0x0000002a292c7223 */ /* 0x000fe2000000002c */
[----:B------:R-:W-:Y:S01]  /*5a10*/  FSEL R43, |R64|, R43, P5 ;  /* 0x0000002b402b7208 */ /* 0x000fe20002800200 */
[----:B------:R-:W-:Y:S01]  /*5a20*/  FMUL R31, R34, R31 ;  /* 0x0000001f221f7220 */ /* 0x000fe20000400000 */
        /* <DEDUP_REMOVED lines=33> */
[----:B------:R-:W1:Y:S01]  /*5c40*/  @P3 MUFU.EX2 R42, R38 ;  /* 0x00000026002a3308 */ /* 0x000e620000000800 */
[----:B------:R-:W-:Y:S01]  /*5c50*/  FFMA R44, R43, R46, R44 ;  /* 0x0000002e2b2c7223 */ /* 0x000fe2000000002c */
[----:B------:R-:W-:Y:S01]  /*5c60*/  FFMA R37, R40, R37, R37 ;  /* 0x0000002528257223 */ /* 0x000fe20000000025 */
[----:B------:R-:W-:Y:S01]  /*5c70*/  FSEL R40, -|R64|, R64, P5 ;  /* 0x0000004040287208 */ /* 0x000fe20002800300 */
[----:B------:R-:W-:-:S02]  /*5c80*/  HADD2.F32 R41, -RZ, R5.H0_H0 ;  /* 0x20000005ff297230 */ /* 0x000fc40000004100 */
[----:B------:R-:W-:Y:S01]  /*5c90*/  FFMA R39, R43, R44, R39 ;  /* 0x0000002c2b277223 */ /* 0x000fe20000000027 */
[----:B------:R-:W-:Y:S01]  /*5ca0*/  HADD2.F32 R5, -RZ, R5.H1_H1 ;  /* 0x30000005ff057230 */ /* 0x000fe20000004100 */
[----:B------:R-:W2:Y:S02]  /*5cb0*/  @P4 MUFU.EX2 R44, R37 ;  /* 0x00000025002c4308 */ /* 0x000ea40000000800 */
[----:B------:R-:W-:Y:S01]  /*5cc0*/  FFMA R39, R39, R40, R40 ;  /* 0x0000002827277223 */ /* 0x000fe20000000028 */
[----:B------:R-:W-:Y:S01]  /*5cd0*/  FMUL R40, R59, R51 ;  /* 0x000000333b287220 */ /* 0x000fe20000400000 */
[C---:B------:R-:W-:Y:S01]  /*5ce0*/  FFMA R47, R58.reuse, R41, R45 ;  /* 0x000000293a2f7223 */ /* 0x040fe2000000002d */
[----:B------:R-:W-:Y:S02]  /*5cf0*/  HADD2.F32 R43, -RZ, R6.H0_H0 ;  /* 0x20000006ff2b7230 */ /* 0x000fe40000004100 */
[----:B------:R-:W-:Y:S01]  /*5d00*/  FFMA R49, R58, R5, R40 ;  /* 0x000000053a317223 */ /* 0x000fe20000000028 */
[----:B------:R-:W3:Y:S01]  /*5d10*/  @P5 MUFU.EX2 R46, R39 ;  /* 0x00000027002e5308 */ /* 0x000ee20000000800 */
[----:B-1----:R-:W-:-:S02]  /*5d20*/  @P3 FADD R42, -R42, 1 ;  /* 0x3f8000002a2a3421 */ /* 0x002fc40000000100 */
[----:B------:R-:W-:Y:S01]  /*5d30*/  FMUL R62, R49, 0.70710676908493041992 ;  /* 0x3f3504f3313e7820 */ /* 0x000fe20000400000 */
[----:B------:R-:W-:Y:S02]  /*5d40*/  FFMA R51, R58, R43, R52 ;  /* 0x0000002b3a337223 */ /* 0x000fe40000000034 */
[----:B------:R-:W-:Y:S01]  /*5d50*/  @P3 LOP3.LUT R38, R42, 0x80000000, R61, 0xb8, !PT ;  /* 0x800000002a263812 */ /* 0x000fe200078eb83d */
[----:B------:R-:W-:Y:S01]  /*5d60*/  FMUL R61, R47, 0.70710676908493041992 ;  /* 0x3f3504f32f3d7820 */ /* 0x000fe20000400000 */
[----:B------:R-:W-:Y:S01]  /*5d70*/  FMUL R41, R62, R62 ;  /* 0x0000003e3e297220 */ /* 0x000fe20000400000 */
[----:B--2---:R-:W-:Y:S01]  /*5d80*/  @P4 FADD R44, -R44, 1 ;  /* 0x3f8000002c2c4421 */ /* 0x004fe20000000100 */
[----:B------:R-:W-:Y:S01]  /*5d90*/  FMUL R66, R51, 0.70710676908493041992 ;  /* 0x3f3504f333427820 */ /* 0x000fe20000400000 */
[C---:B------:R-:W-:Y:S01]  /*5da0*/  FMUL R5, R61.reuse, R61 ;  /* 0x0000003d3d057220 */ /* 0x040fe20000400000 */
[C---:B------:R-:W-:Y:S01]  /*5db0*/  FSETP.GE.AND P3, PT, |R61|.reuse, 1.0029599666595458984, PT ;  /* 0x3f8060fe3d00780b */ /* 0x040fe20003f66200 */
[----:B------:R-:W-:Y:S01]  /*5dc0*/  FADD R38, R38, 1 ;  /* 0x3f80000026267421 */ /* 0x000fe20000000000 */
[----:B------:R-:W-:Y:S01]  /*5dd0*/  @P4 LOP3.LUT R37, R44, 0x80000000, R63, 0xb8, !PT ;  /* 0x800000002c254812 */ /* 0x000fe200078eb83f */
[----:B------:R-:W-:Y:S01]  /*5de0*/  FMUL R45, R66, R66 ;  /* 0x00000042422d7220 */ /* 0x000fe20000400000 */
[----:B------:R-:W-:Y:S01]  /*5df0*/  FSETP.GE.AND P4, PT, |R62|, 1.0029599666595458984, PT ;  /* 0x3f8060fe3e00780b */ /* 0x000fe20003f86200 */
[----:B---3--:R-:W-:Y:S01]  /*5e00*/  @P5 FADD R46, -R46, 1 ;  /* 0x3f8000002e2e5421 */ /* 0x008fe20000000100 */
[----:B------:R-:W-:Y:S01]  /*5e10*/  FSEL R5, |R61|, R5, P3 ;  /* 0x000000053d057208 */ /* 0x000fe20001800200 */
[----:B------:R-:W-:Y:S01]  /*5e20*/  FADD R37, R37, 1 ;  /* 0x3f80000025257421 */ /* 0x000fe20000000000 */
[----:B------:R-:W-:Y:S01]  /*5e30*/  FSEL R40, R0, 8.4834944573231041431e-05, P3 ;  /* 0x38b1e96a00287808 */ /* 0x000fe20001800000 */
[----:B------:R-:W-:Y:S01]  /*5e40*/  FMUL R38, R38, R35 ;  /* 0x0000002326267220 */ /* 0x000fe20000400000 */
[----:B------:R-:W-:Y:S01]  /*5e50*/  FSEL R42, -R3, -0.00082130916416645050049, P3 ;  /* 0xba574d20032a7808 */ /* 0x000fe20001800100 */
[----:B------:R-:W-:Y:S01]  /*5e60*/  FMUL R37, R37, R4 ;  /* 0x0000000425257220 */ /* 0x000fe20000400000 */
[----:B------:R-:W-:-:S02]  /*5e70*/  @P5 LOP3.LUT R39, R46, 0x80000000, R64, 0xb8, !PT ;  /* 0x800000002e275812 */ /* 0x000fc400078eb840 */
[----:B------:R-:W-:Y:S01]  /*5e80*/  FSEL R43, |R62|, R41, P4 ;  /* 0x000000293e2b7208 */ /* 0x000fe20002000200 */
[----:B------:R-:W-:Y:S01]  /*5e90*/  FFMA R40, R5, R40, R42 ;  /* 0x0000002805287223 */ /* 0x000fe2000000002a */
[----:B------:R-:W-:Y:S01]  /*5ea0*/  FSEL R44, R0, 8.4834944573231041431e-05, P4 ;  /* 0x38b1e96a002c7808 */ /* 0x000fe20002000000 */
[----:B------:R-:W-:Y:S01]  /*5eb0*/  FADD R39, R39, 1 ;  /* 0x3f80000027277421 */ /* 0x000fe20000000000 */
[----:B------:R-:W-:Y:S02]  /*5ec0*/  FSEL R46, -R3, -0.00082130916416645050049, P4 ;  /* 0xba574d20032e7808 */ /* 0x000fe40002000100 */
[----:B------:R-:W-:Y:S02]  /*5ed0*/  FSETP.GE.AND P5, PT, |R66|, 1.0029599666595458984, PT ;  /* 0x3f8060fe4200780b */ /* 0x000fe40003fa6200 */
        /* <DEDUP_REMOVED lines=36> */
[C---:B------:R-:W-:Y:S01]  /*6120*/  FFMA R46, R45.reuse, R48, R46 ;  /* 0x000000302d2e7223 */ /* 0x040fe2000000002e */
[----:B------:R-:W-:Y:S01]  /*6130*/  FSEL R48, -|R66|, R66, P5 ;  /* 0x0000004242307208 */ /* 0x000fe20002800300 */
[----:B------:R-:W-:Y:S01]  /*6140*/  FFMA R44, R44, R5, R5 ;  /* 0x000000052c2c7223 */ /* 0x000fe20000000005 */
[----:B------:R-:W1:Y:S01]  /*6150*/  @P3 MUFU.EX2 R42, R40 ;  /* 0x00000028002a3308 */ /* 0x000e620000000800 */
[----:B------:R-:W-:Y:S01]  /*6160*/  FFMA R41, R45, R46, R41 ;  /* 0x0000002e2d297223 */ /* 0x000fe20000000029 */
[----:B------:R-:W-:-:S02]  /*6170*/  HADD2.F32 R5, -RZ, R6.H1_H1 ;  /* 0x30000006ff057230 */ /* 0x000fc40000004100 */
[----:B------:R-:W-:Y:S01]  /*6180*/  FMUL R6, R59, R55 ;  /* 0x000000373b067220 */ /* 0x000fe20000400000 */
[----:B------:R-:W-:Y:S01]  /*6190*/  F2FP.F16.F32.PACK_AB R4, R27, R14 ;  /* 0x0000000e1b04723e */ /* 0x000fe200000000ff */
[----:B------:R-:W-:Y:S01]  /*61a0*/  FFMA R48, R41, R48, R48 ;  /* 0x0000003029307223 */ /* 0x000fe20000000030 */
[--C-:B------:R-:W-:Y:S02]  /*61b0*/  HADD2.F32 R41, -RZ, R7.reuse.H0_H0 ;  /* 0x20000007ff297230 */ /* 0x100fe40000004100 */
[C---:B------:R-:W-:Y:S01]  /*61c0*/  FFMA R53, R58.reuse, R5, R53 ;  /* 0x000000053a357223 */ /* 0x040fe20000000035 */
[----:B------:R-:W2:Y:S01]  /*61d0*/  @P4 MUFU.EX2 R43, R44 ;  /* 0x0000002c002b4308 */ /* 0x000ea20000000800 */
[----:B------:R-:W-:Y:S02]  /*61e0*/  HADD2.F32 R7, -RZ, R7.H1_H1 ;  /* 0x30000007ff077230 */ /* 0x000fe40000004100 */
[----:B------:R-:W-:-:S03]  /*61f0*/  FFMA R55, R58, R41, R54 ;  /* 0x000000293a377223 */ /* 0x000fc60000000036 */
[----:B------:R-:W-:Y:S02]  /*6200*/  FFMA R60, R58, R7, R6 ;  /* 0x000000073a3c7223 */ /* 0x000fe40000000006 */
[----:B------:R-:W3:Y:S01]  /*6210*/  @P5 MUFU.EX2 R45, R48 ;  /* 0x00000030002d5308 */ /* 0x000ee20000000800 */
[----:B-1----:R-:W-:Y:S01]  /*6220*/  @P3 FADD R42, -R42, 1 ;  /* 0x3f8000002a2a3421 */ /* 0x002fe20000000100 */
[----:B------:R-:W-:-:S04]  /*6230*/  FMUL R64, R60, 0.70710676908493041992 ;  /* 0x3f3504f33c407820 */ /* 0x000fc80000400000 */
[----:B------:R-:W-:Y:S01]  /*6240*/  @P3 LOP3.LUT R40, R42, 0x80000000, R61, 0xb8, !PT ;  /* 0x800000002a283812 */ /* 0x000fe200078eb83d */
[----:B------:R-:W-:Y:S01]  /*6250*/  FMUL R41, R64, R64 ;  /* 0x0000004040297220 */ /* 0x000fe20000400000 */
[----:B--2---:R-:W-:-:S03]  /*6260*/  @P4 FADD R43, -R43, 1 ;  /* 0x3f8000002b2b4421 */ /* 0x004fc60000000100 */
[----:B------:R-:W-:Y:S02]  /*6270*/  FADD R40, R40, 1 ;  /* 0x3f80000028287421 */ /* 0x000fe40000000000 */
[----:B------:R-:W-:Y:S01]  /*6280*/  @P4 LOP3.LUT R44, R43, 0x80000000, R62, 0xb8, !PT ;  /* 0x800000002b2c4812 */ /* 0x000fe200078eb83e */
[----:B------:R-:W-:Y:S01]  /*6290*/  FMUL R43, R53, 0.70710676908493041992 ;  /* 0x3f3504f3352b7820 */ /* 0x000fe20000400000 */
[----:B------:R-:W-:Y:S01]  /*62a0*/  FMUL R62, R55, 0.70710676908493041992 ;  /* 0x3f3504f3373e7820 */ /* 0x000fe20000400000 */
[----:B---3--:R-:W-:Y:S02]  /*62b0*/  @P5 FADD R45, -R45, 1 ;  /* 0x3f8000002d2d5421 */ /* 0x008fe40000000100 */
[C---:B------:R-:W-:Y:S01]  /*62c0*/  FMUL R5, R43.reuse, R43 ;  /* 0x0000002b2b057220 */ /* 0x040fe20000400000 */
[----:B------:R-:W-:Y:S01]  /*62d0*/  FSETP.GE.AND P3, PT, |R43|, 1.0029599666595458984, PT ;  /* 0x3f8060fe2b00780b */ /* 0x000fe20003f66200 */
[C---:B------:R-:W-:Y:S01]  /*62e0*/  FMUL R7, R62.reuse, R62 ;  /* 0x0000003e3e077220 */ /* 0x040fe20000400000 */
[----:B------:R-:W-:Y:S01]  /*62f0*/  FSETP.GE.AND P4, PT, |R62|, 1.0029599666595458984, PT ;  /* 0x3f8060fe3e00780b */ /* 0x000fe20003f86200 */
[----:B------:R-:W-:Y:S01]  /*6300*/  FADD R44, R44, 1 ;  /* 0x3f8000002c2c7421 */ /* 0x000fe20000000000 */
[----:B------:R-:W-:-:S02]  /*6310*/  @P5 LOP3.LUT R48, R45, 0x80000000, R66, 0xb8, !PT ;  /* 0x800000002d305812 */ /* 0x000fc400078eb842 */
[----:B------:R-:W-:Y:S02]  /*6320*/  FSETP.GE.AND P5, PT, |R64|, 1.0029599666595458984, PT ;  /* 0x3f8060fe4000780b */ /* 0x000fe40003fa6200 */
[----:B------:R-:W-:Y:S01]  /*6330*/  FSEL R5, |R43|, R5, P3 ;  /* 0x000000052b057208 */ /* 0x000fe20001800200 */
[----:B------:R-:W-:Y:S01]  /*6340*/  FADD R48, R48, 1 ;  /* 0x3f80000030307421 */ /* 0x000fe20000000000 */
[----:B------:R-:W-:Y:S02]  /*6350*/  FSEL R6, R0, 8.4834944573231041431e-05, P3 ;  /* 0x38b1e96a00067808 */ /* 0x000fe40001800000 */
[----:B------:R-:W-:Y:S02]  /*6360*/  FSEL R42, -R3, -0.00082130916416645050049, P3 ;  /* 0xba574d20032a7808 */ /* 0x000fe40001800100 */
[----:B------:R-:W-:Y:S02]  /*6370*/  FSEL R7, |R62|, R7, P4 ;  /* 0x000000073e077208 */ /* 0x000fe40002000200 */
[----:B------:R-:W-:Y:S01]  /*6380*/  FSEL R46, R0, 8.4834944573231041431e-05, P4 ;  /* 0x38b1e96a002e7808 */ /* 0x000fe20002000000 */
[----:B------:R-:W-:Y:S01]  /*6390*/  FFMA R6, R5, R6, R42 ;  /* 0x0000000605067223 */ /* 0x000fe2000000002a */
[----:B------:R-:W-:-:S02]  /*63a0*/  FSEL R50, -R3, -0.00082130916416645050049, P4 ;  /* 0xba574d2003327808 */ /* 0x000fc40002000100 */
[----:B------:R-:W-:Y:S02]  /*63b0*/  FSEL R52, R0, 8.4834944573231041431e-05, P5 ;  /* 0x38b1e96a00347808 */ /* 0x000fe40002800000 */
[C---:B------:R-:W-:Y:S01]  /*63c0*/  FSEL R0, R12.reuse, 0.0052134888246655464172, P3 ;  /* 0x3baad5ea0c007808 */ /* 0x040fe20001800000 */
[----:B------:R-:W-:Y:S01]  /*63d0*/  FFMA R46, R7, R46, R50 ;  /* 0x0000002e072e7223 */ /* 0x000fe20000000032 */
[C---:B------:R-:W-:Y:S02]  /*63e0*/  FSEL R42, R12.reuse, 0.0052134888246655464172, P4 ;  /* 0x3baad5ea0c2a7808 */ /* 0x040fe40002000000 */
[----:B------:R-:W-:Y:S01]  /*63f0*/  FSEL R50, R12, 0.0052134888246655464172, P5 ;  /* 0x3baad5ea0c327808 */ /* 0x000fe20002800000 */
[----:B------:R-:W-:Y:S01]  /*6400*/  FFMA R0, R5, R6, R0 ;  /* 0x0000000605007223 */ /* 0x000fe20000000000 */
[----:B------:R-:W-:Y:S01]  /*6410*/  FSEL R54, -R3, -0.00082130916416645050049, P5 ;  /* 0xba574d2003367808 */ /* 0x000fe20002800100 */
[----:B------:R-:W-:Y:S01]  /*6420*/  FFMA R42, R7, R46, R42 ;  /* 0x0000002e072a7223 */ /* 0x000fe2000000002a */
[----:B------:R-:W-:-:S02]  /*6430*/  FSEL R41, |R64|, R41, P5 ;  /* 0x0000002940297208 */ /* 0x000fc40002800200 */
[----:B------:R-:W-:Y:S02]  /*6440*/  FSEL R12, -R13, -0.026868773624300956726, P3 ;  /* 0xbcdc1be70d0c7808 */ /* 0x000fe40001800100 */
        /* <DEDUP_REMOVED lines=11> */
[----:B------:R-:W-:Y:S01]  /*6500*/  FSEL R12, R20, -0.37612664699554443359, P4 ;  /* 0xbec093ac140c7808 */ /* 0x000fe20002000000 */
[----:B------:R-:W-:Y:S01]  /*6510*/  FFMA R42, R7, R42, R50 ;  /* 0x0000002a072a7223 */ /* 0x000fe20000000032 */
[----:B------:R-:W-:Y:S01]  /*6520*/  FSEL R54, -R13, -0.026868773624300956726, P5 ;  /* 0xbcdc1be70d367808 */ /* 0x000fe20002800100 */
[----:B------:R-:W-:Y:S01]  /*6530*/  FFMA R0, R5, R0, R6 ;  /* 0x0000000005007223 */ /* 0x000fe20000000006 */
[----:B------:R-:W-:Y:S01]  /*6540*/  FSEL R3, -|R43|, R43, P3 ;  /* 0x0000002b2b037208 */ /* 0x000fe20001800300 */
        /* <DEDUP_REMOVED lines=9> */
[----:B------:R-:W-:Y:S01]  /*65e0*/  FSEL R21, R21, 0.12837915122509002686, P5 ;  /* 0x3e0375d315157808 */ /* 0x000fe20002800000 */
[----:B------:R-:W-:Y:S01]  /*65f0*/  FFMA R12, R12, R3, R3 ;  /* 0x000000030c0c7223 */ /* 0x000fe20000000003 */
[----:B------:R-:W-:Y:S01]  /*6600*/  FSEL R5, -|R64|, R64, P5 ;  /* 0x0000004040057208 */ /* 0x000fe20002800300 */
[----:B------:R-:W-:Y:S01]  /*6610*/  FFMA R20, R41, R50, R20 ;  /* 0x0000003229147223 */ /* 0x000fe20000000014 */
[----:B------:R-:W1:Y:S01]  /*6620*/  @P3 MUFU.EX2 R0, R6 ;  /* 0x0000000600003308 */ /* 0x000e620000000800 */
[----:B------:R-:W-:-:S02]  /*6630*/  IMAD.U32 R7, RZ, RZ, UR9 ;  /* 0x00000009ff077e24 */ /* 0x000fc4000f8e00ff */
[----:B------:R-:W-:Y:S02]  /*6640*/  FFMA R20, R41, R20, R21 ;  /* 0x0000001429147223 */ /* 0x000fe40000000015 */
[----:B------:R-:W-:Y:S02]  /*6650*/  IMAD R36, R7, 0x1000, R36 ;  /* 0x0000100007247824 */ /* 0x000fe400078e0224 */
[----:B------:R-:W-:Y:S01]  /*6660*/  FMUL R7, R55, 0.5 ;  /* 0x3f00000037077820 */ /* 0x000fe20000400000 */
[----:B------:R-:W-:Y:S01]  /*6670*/  FFMA R20, R20, R5, R5 ;  /* 0x0000000514147223 */ /* 0x000fe20000000005 */
[----:B------:R-:W2:Y:S01]  /*6680*/  @P4 MUFU.EX2 R3, R12 ;  /* 0x0000000c00034308 */ /* 0x000ea20000000800 */
[----:B------:R-:W-:-:S04]  /*6690*/  LEA R36, R36, UR51, 0x1 ;  /* 0x0000003324247c11 */ /* 0x000fc8000f8e08ff */
[----:B------:R-:W-:-:S03]  /*66a0*/  IADD3 R25, R25, 0x200, R36 ;  /* 0x0000020019197810 */ /* 0x000fc60007ffe024 */
[----:B------:R-:W3:Y:S01]  /*66b0*/  @P5 MUFU.EX2 R5, R20 ;  /* 0x0000001400055308 */ /* 0x000ee20000000800 */
[----:B-1----:R-:W-:-:S05]  /*66c0*/  @P3 FADD R0, -R0, 1 ;  /* 0x3f80000000003421 */ /* 0x002fca0000000100 */
[----:B------:R-:W-:Y:S01]  /*66d0*/  @P3 LOP3.LUT R6, R0, 0x80000000, R43, 0xb8, !PT ;  /* 0x8000000000063812 */ /* 0x000fe200078eb82b */
[----:B------:R-:W-:Y:S01]  /*66e0*/  FMUL R0, R9, 0.5 ;  /* 0x3f00000009007820 */ /* 0x000fe20000400000 */
[----:B------:R-:W-:Y:S01]  /*66f0*/  FMUL R9, R60, 0.5 ;  /* 0x3f0000003c097820 */ /* 0x000fe20000400000 */
[----:B--2---:R-:W-:Y:S02]  /*6700*/  @P4 FADD R3, -R3, 1 ;  /* 0x3f80000003034421 */ /* 0x004fe40000000100 */
[----:B------:R-:W-:Y:S01]  /*6710*/  FMUL R29, R29, R0 ;  /* 0x000000001d1d7220 */ /* 0x000fe20000400000 */
[----:B------:R-:W-:Y:S01]  /*6720*/  FMUL R0, R11, 0.5 ;  /* 0x3f0000000b007820 */ /* 0x000fe20000400000 */
[----:B------:R-:W-:Y:S01]  /*6730*/  FADD R6, R6, 1 ;  /* 0x3f80000006067421 */ /* 0x000fe20000000000 */
[----:B------:R-:W-:Y:S01]  /*6740*/  @P4 LOP3.LUT R12, R3, 0x80000000, R62, 0xb8, !PT ;  /* 0x80000000030c4812 */ /* 0x000fe200078eb83e */
[----:B------:R-:W-:Y:S01]  /*6750*/  FMUL R3, R8, 0.5 ;  /* 0x3f00000008037820 */ /* 0x000fe20000400000 */
[----:B------:R-:W-:Y:S01]  /*6760*/  FMUL R0, R39, R0 ;  /* 0x0000000027007220 */ /* 0x000fe20000400000 */
[----:B---3--:R-:W-:-:S02]  /*6770*/  @P5 FADD R5, -R5, 1 ;  /* 0x3f80000005055421 */ /* 0x008fc40000000100 */
[----:B------:R-:W-:Y:S01]  /*6780*/  FMUL R28, R28, R3 ;  /* 0x000000031c1c7220 */ /* 0x000fe20000400000 */
[----:B------:R-:W-:Y:S01]  /*6790*/  FMUL R3, R10, 0.5 ;  /* 0x3f0000000a037820 */ /* 0x000fe20000400000 */
[----:B------:R-:W-:Y:S01]  /*67a0*/  FADD R12, R12, 1 ;  /* 0x3f8000000c0c7421 */ /* 0x000fe20000000000 */
[----:B------:R-:W-:Y:S01]  /*67b0*/  @P5 LOP3.LUT R20, R5, 0x80000000, R64, 0xb8, !PT ;  /* 0x8000000005145812 */ /* 0x000fe200078eb840 */
[----:B------:R-:W-:Y:S01]  /*67c0*/  FMUL R5, R49, 0.5 ;  /* 0x3f00000031057820 */ /* 0x000fe20000400000 */
[----:B------:R-:W-:Y:S01]  /*67d0*/  FMUL R32, R32, R3 ;  /* 0x0000000320207220 */ /* 0x000fe20000400000 */
[----:B------:R-:W-:Y:S01]  /*67e0*/  FMUL R3, R47, 0.5 ;  /* 0x3f0000002f037820 */ /* 0x000fe20000400000 */
[----:B------:R-:W-:Y:S01]  /*67f0*/  FMUL R10, R12, R7 ;  /* 0x000000070c0a7220 */ /* 0x000fe20000400000 */
[----:B------:R-:W-:Y:S01]  /*6800*/  FMUL R44, R44, R5 ;  /* 0x000000052c2c7220 */ /* 0x000fe20000400000 */
[----:B------:R-:W-:Y:S01]  /*6810*/  FMUL R5, R53, 0.5 ;  /* 0x3f00000035057820 */ /* 0x000fe20000400000 */
[----:B------:R-:W-:Y:S01]  /*6820*/  FMUL R13, R40, R3 ;  /* 0x00000003280d7220 */ /* 0x000fe20000400000 */
[----:B------:R-:W-:Y:S01]  /*6830*/  FMUL R3, R51, 0.5 ;  /* 0x3f00000033037820 */ /* 0x000fe20000400000 */
[----:B------:R-:W-:Y:S01]  /*6840*/  FADD R20, R20, 1 ;  /* 0x3f80000014147421 */ /* 0x000fe20000000000 */
[----:B------:R-:W-:Y:S01]  /*6850*/  FMUL R8, R6, R5 ;  /* 0x0000000506087220 */ /* 0x000fe20000400000 */
[----:B------:R-:W-:Y:S01]  /*6860*/  F2FP.F16.F32.PACK_AB R5, R29, R28 ;  /* 0x0000001c1d05723e */ /* 0x000fe200000000ff */
[----:B------:R-:W-:Y:S01]  /*6870*/  FMUL R3, R48, R3 ;  /* 0x0000000330037220 */ /* 0x000fe20000400000 */
[----:B------:R-:W-:Y:S01]  /*6880*/  FMUL R9, R20, R9 ;  /* 0x0000000914097220 */ /* 0x000fe20000400000 */
[----:B------:R-:W-:-:S02]  /*6890*/  F2FP.F16.F32.PACK_AB R6, R33, R32 ;  /* 0x000000202106723e */ /* 0x000fc400000000ff */
[----:B------:R-:W-:Y:S02]  /*68a0*/  F2FP.F16.F32.PACK_AB R7, R38, R31 ;  /* 0x0000001f2607723e */ /* 0x000fe400000000ff */
[----:B------:R-:W-:Y:S02]  /*68b0*/  F2FP.F16.F32.PACK_AB R12, R0, R37 ;  /* 0x00000025000c723e */ /* 0x000fe400000000ff */
[----:B------:R-:W-:Y:S01]  /*68c0*/  F2FP.F16.F32.PACK_AB R13, R44, R13 ;  /* 0x0000000d2c0d723e */ /* 0x000fe200000000ff */
[----:B------:R1:W-:Y:S01]  /*68d0*/  STSM.16.M88.4 [R36+0x200], R4 ;  /* 0x0002000424007844 */ /* 0x0003e20000000200 */
[----:B------:R-:W-:Y:S02]  /*68e0*/  F2FP.F16.F32.PACK_AB R14, R8, R3 ;  /* 0x00000003080e723e */ /* 0x000fe400000000ff */
[----:B------:R-:W-:-:S05]  /*68f0*/  F2FP.F16.F32.PACK_AB R15, R9, R10 ;  /* 0x0000000a090f723e */ /* 0x000fca00000000ff */
        /* <DEDUP_REMOVED lines=12> */
[----:B------:R-:W-:Y:S02]  /*69c0*/  UIADD3 UR4, UR4, 0x200, URZ ;  /* 0x0000020004047890 */ /* 0x000fe4000fffe03f */
[----:B------:R-:W-:Y:S01]  /*69d0*/  UIADD3.X UR11, URZ, UR55, URZ, UP0, !UPT ;  /* 0x000000373f0b7290 */ /* 0x000fe200087fe43f */
[----:B------:R-:W-:Y:S01]  /*69e0*/  UMOV UR6, UR46 ;  /* 0x0000002e00067c82 */ /* 0x000fe20008000000 */
[----:B------:R-:W-:-:S07]  /*69f0*/  UMOV UR7, UR47 ;  /* 0x0000002f00077c82 */ /* 0x000fce0008000000 */
[----:B------:R2:W-:Y:S01]  /*6a00*/  UTMASTG.3D [UR4], [UR10] ;  /* 0x000000040a0073b5 */ /* 0x0005e20008010000 */
[----:B------:R0:W-:Y:S01]  /*6a10*/  UTMACMDFLUSH ;  /* 0x00000000000079b7 */ /* 0x0001e20000000000 */
[----:B--2---:R-:W-:-:S04]  /*6a20*/  DEPBAR.LE SB0, 0x1 ;  /* 0x000080400000791a */ /* 0x004fc80000000000 */
.L_x_66:
[----:B------:R-:W-:Y:S05]  /*6a30*/  BSYNC B0 ;  /* 0x0000000000007941 */ /* 0x000fea0003800000 */
.L_x_65:
[----:B------:R-:W-:Y:S06]  /*6a40*/  BAR.SYNC.DEFER_BLOCKING 0x1, 0x100 ;  /* 0x0044000000007b1d */ /* 0x000fec0000010000 */
[----:B------:R-:W-:Y:S04]  /*6a50*/  BSSY B0, `(.L_x_67) ;  /* 0x0000009000007945 */ /* 0x000fe80003800000 */
[----:B------:R-:W-:Y:S05]  /*6a60*/  @P0 BRA `(.L_x_68) ;  /* 0x00000000001c0947 */ /* 0x000fea0003800000 */
[----:B------:R-:W-:-:S13]  /*6a70*/  ISETP.NE.AND P0, PT, R74, 0x3, PT ;  /* 0x000000034a00780c */ /* 0x000fda0003f05270 */
[----:B------:R-:W-:Y:S05]  /*6a80*/  @!P0 BRA `(.L_x_69) ;  /* 0x0000000000048947 */ /* 0x000fea0003800000 */
[----:B------:R-:W-:Y:S01]  /*6a90*/  BPT.TRAP 0x1 ;  /* 0x000000040000795c */ /* 0x000fe20000300000 */
.L_x_69:
[----:B------:R-:W-:-:S04]  /*6aa0*/  ULEA UR4, UR38, UR51, 0x3 ;  /* 0x0000003326047291 */ /* 0x000fc8000f8e183f */
[----:B------:R-:W-:-:S04]  /*6ab0*/  UIADD3 UR4, UR4, 0x98, URZ ;  /* 0x0000009804047890 */ /* 0x000fc8000fffe03f */
[----:B------:R-:W-:-:S09]  /*6ac0*/  UPRMT UR4, UR50, 0x654, UR4 ;  /* 0x0000065432047896 */ /* 0x000fd20008000004 */
[----:B------:R-:W-:Y:S03]  /*6ad0*/  SYNCS.ARRIVE.TRANS64.RED.A1T0 RZ, [UR4], RZ ;  /* 0x000000ffffff79a7 */ /* 0x000fe60008100404 */
.L_x_68:
[----:B------:R-:W-:Y:S05]  /*6ae0*/  BSYNC B0 ;  /* 0x0000000000007941 */ /* 0x000fea0003800000 */
.L_x_67:
[----:B------:R-:W-:Y:S01]  /*6af0*/  IADD3 R16, P0, R16, UR36, RZ ;  /* 0x0000002410107c10 */ /* 0x000fe2000ff1e0ff */
[----:B------:R-:W-:Y:S01]  /*6b00*/  ULDC.64 UR4, c[0x0][0x8f8] ;  /* 0x00023e0000047ab9 */ /* 0x000fe20000000a00 */
[----:B------:R-:W-:Y:S01]  /*6b10*/  UIADD3 UR38, UR38, 0x1, URZ ;  /* 0x0000000126267890 */ /* 0x000fe2000fffe03f */
[----:B------:R-:W-:Y:S01]  /*6b20*/  PRMT R0, RZ, 0x7610, R0 ;  /* 0x00007610ff007816 */ /* 0x000fe20000000000 */
[----:B------:R-:W-:Y:S01]  /*6b30*/  UMOV UR47, 0xffffffff ;  /* 0xffffffff002f7882 */ /* 0x000fe20000000000 */
[----:B------:R-:W-:Y:S01]  /*6b40*/  IADD3.X R17, R17, UR41, RZ, P0, !PT ;  /* 0x0000002911117c10 */ /* 0x000fe200087fe4ff */
[----:B------:R-:W-:Y:S01]  /*6b50*/  UISETP.NE.AND UP0, UPT, UR38, 0x3, UPT ;  /* 0x000000032600788c */ /* 0x000fe2000bf05270 */
[----:B------:R-:W-:Y:S01]  /*6b60*/  ISETP.GE.U32.AND P0, PT, R16, UR4, PT ;  /* 0x0000000410007c0c */ /* 0x000fe2000bf06070 */
[----:B------:R-:W-:Y:S01]  /*6b70*/  IMAD.MOV.U32 R60, RZ, RZ, -0x1 ;  /* 0xffffffffff3c7424 */ /* 0x000fe200078e00ff */
[----:B------:R-:W-:Y:S01]  /*6b80*/  MOV R23, 0xffffffff ;  /* 0xffffffff00177802 */ /* 0x000fe20000000f00 */
[----:B------:R-:W-:Y:S01]  /*6b90*/  USEL UR38, UR38, URZ, UP0 ;  /* 0x0000003f26267287 */ /* 0x000fe20008000000 */
[----:B------:R-:W-:-:S13]  /*6ba0*/  ISETP.GE.U32.AND.EX P0, PT, R17, UR5, PT, P0 ;  /* 0x0000000511007c0c */ /* 0x000fda000bf06100 */
[----:B------:R-:W-:Y:S05]  /*6bb0*/  @P0 BRA `(.L_x_70) ;  /* 0x0000000400680947 */ /* 0x000fea0003800000 */
[----:B-1----:R-:W1:Y:S01]  /*6bc0*/  S2R R12, SR_CTAID.X ;  /* 0x00000000000c7919 */ /* 0x002e620000002500 */
[----:B------:R-:W2:Y:S01]  /*6bd0*/  LDC.64 R10, c[0x0][0x8d0] ;  /* 0x00023400ff0a7b82 */ /* 0x000ea20000000a00 */
[----:B------:R-:W-:Y:S01]  /*6be0*/  ULDC UR4, c[0x0][0x150] ;  /* 0x0000540000047ab9 */ /* 0x000fe20000000800 */
[----:B------:R-:W-:Y:S01]  /*6bf0*/  IMAD.MOV.U32 R8, RZ, RZ, R16 ;  /* 0x000000ffff087224 */ /* 0x000fe200078e0010 */
[----:B------:R-:W3:Y:S01]  /*6c00*/  S2R R26, SR_CTAID.Y ;  /* 0x00000000001a7919 */ /* 0x000ee20000002600 */
[----:B------:R-:W-:-:S04]  /*6c10*/  IMAD.MOV.U32 R9, RZ, RZ, R17 ;  /* 0x000000ffff097224 */ /* 0x000fc800078e0011 */
[----:B------:R-:W4:Y:S08]  /*6c20*/  LDC R25, c[0x0][0x144] ;  /* 0x00005100ff197b82 */ /* 0x000f300000000800 */
[----:B------:R-:W3:Y:S08]  /*6c30*/  LDC R0, c[0x0][0x8d8] ;  /* 0x00023600ff007b82 */ /* 0x000ef00000000800 */
[----:B------:R-:W3:Y:S01]  /*6c40*/  LDC.64 R14, c[0x0][0x8c8] ;  /* 0x00023200ff0e7b82 */ /* 0x000ee20000000a00 */
[----:B--2---:R-:W-:-:S04]  /*6c50*/  ISETP.NE.U32.AND P0, PT, R10, RZ, PT ;  /* 0x000000ff0a00720c */ /* 0x004fc80003f05070 */
[----:B------:R-:W-:Y:S02]  /*6c60*/  ISETP.NE.AND.EX P0, PT, R11, RZ, PT, P0 ;  /* 0x000000ff0b00720c */ /* 0x000fe40003f05300 */
[----:B-1----:R-:W-:-:S05]  /*6c70*/  I2FP.F32.U32 R3, R12 ;  /* 0x0000000c00037245 */ /* 0x002fca0000201000 */
[----:B------:R-:W-:-:S04]  /*6c80*/  FMUL R3, R3, UR4 ;  /* 0x0000000403037c20 */ /* 0x000fc80008400000 */
[----:B------:R1:W2:Y:S02]  /*6c90*/  F2I.U32.TRUNC.NTZ R23, R3 ;  /* 0x0000000300177305 */ /* 0x0002a4000020f000 */
[----:B----4-:R-:W-:Y:S05]  /*6ca0*/  @!P0 BRA `(.L_x_71) ;  /* 0x0000000000288947 */ /* 0x010fea0003800000 */
[----:B-1----:R-:W1:Y:S02]  /*6cb0*/  LDC R3, c[0x0][0x8dc] ;  /* 0x00023700ff037b82 */ /* 0x002e640000000800 */
        /* <DEDUP_REMOVED lines=9> */
.L_x_71:
[----:B------:R-:W4:Y:S01]  /*6d50*/  LDC.64 R20, c[0x0][0x8e8] ;  /* 0x00023a00ff147b82 */ /* 0x000f220000000a00 */
[-C--:B---3--:R-:W-:Y:S01]  /*6d60*/  SHF.R.U64 R32, R8, R0.reuse, R9 ;  /* 0x0000000008207219 */ /* 0x088fe20000001209 */
[----:B--2---:R-:W-:Y:S01]  /*6d70*/  IMAD.MOV R23, RZ, RZ, -R23 ;  /* 0x000000ffff177224 */ /* 0x004fe200078e0a17 */
[----:B------:R-:W-:Y:S01]  /*6d80*/  SHF.R.U32.HI R0, RZ, R0, R9 ;  /* 0x00000000ff007219 */ /* 0x000fe20000011609 */
[----:B------:R-:W-:Y:S01]  /*6d90*/  ULDC UR4, c[0x0][0x154] ;  /* 0x0000550000047ab9 */ /* 0x000fe20000000800 */
[----:B-1----:R-:W-:Y:S01]  /*6da0*/  IADD3 R3, P0, RZ, -R32, RZ ;  /* 0x80000020ff037210 */ /* 0x002fe20007f1e0ff */
[----:B------:R-:W-:Y:S02]  /*6db0*/  IMAD R28, R25, R23, R12 ;  /* 0x00000017191c7224 */ /* 0x000fe400078e020c */
[----:B------:R-:W1:Y:S01]  /*6dc0*/  LDC R6, c[0x0][0x8c0] ;  /* 0x00023000ff067b82 */ /* 0x000e620000000800 */
[----:B------:R-:W-:Y:S02]  /*6dd0*/  IMAD.MOV.U32 R7, RZ, RZ, 0x1 ;  /* 0x00000001ff077424 */ /* 0x000fe400078e00ff */
[----:B------:R-:W-:-:S04]  /*6de0*/  IMAD.X R5, RZ, RZ, ~R0, P0 ;  /* 0x000000ffff057224 */ /* 0x000fc800000e0e00 */
[-C--:B------:R-:W-:Y:S01]  /*6df0*/  IMAD R0, R5, R14.reuse, RZ ;  /* 0x0000000e05007224 */ /* 0x080fe200078e02ff */
[----:B------:R-:W2:Y:S01]  /*6e00*/  LDC R8, c[0x0][0x8b0] ;  /* 0x00022c00ff087b82 */ /* 0x000ea20000000800 */
[----:B------:R-:W-:-:S04]  /*6e10*/  IMAD.WIDE.U32 R4, R3, R14, R16 ;  /* 0x0000000e03047225 */ /* 0x000fc800078e0010 */
[----:B------:R-:W-:Y:S01]  /*6e20*/  IMAD R3, R3, R15, R0 ;  /* 0x0000000f03037224 */ /* 0x000fe200078e0200 */
[----:B------:R-:W-:Y:S02]  /*6e30*/  I2FP.F32.U32 R0, R26 ;  /* 0x0000001a00007245 */ /* 0x000fe40000201000 */
[----:B------:R-:W3:Y:S01]  /*6e40*/  LDC R30, c[0x0][0x900] ;  /* 0x00024000ff1e7b82 */ /* 0x000ee20000000800 */
[----:B------:R-:W-:Y:S01]  /*6e50*/  IMAD.IADD R3, R5, 0x1, R3 ;  /* 0x0000000105037824 */ /* 0x000fe200078e0203 */
[----:B----4-:R-:W-:Y:S01]  /*6e60*/  ISETP.NE.U32.AND P0, PT, R20, RZ, PT ;  /* 0x000000ff1400720c */ /* 0x010fe20003f05070 */
[----:B------:R-:W-:Y:S01]  /*6e70*/  FMUL R0, R0, UR4 ;  /* 0x0000000400007c20 */ /* 0x000fe20008400000 */
[----:B------:R-:W-:Y:S02]  /*6e80*/  IMAD.MOV.U32 R5, RZ, RZ, -0x1 ;  /* 0xffffffffff057424 */ /* 0x000fe400078e00ff */
[----:B------:R-:W-:Y:S01]  /*6e90*/  ISETP.NE.AND.EX P0, PT, R21, RZ, PT, P0 ;  /* 0x000000ff1500720c */ /* 0x000fe20003f05300 */
[----:B------:R4:W3:Y:S01]  /*6ea0*/  F2I.U32.TRUNC.NTZ R13, R0 ;  /* 0x00000000000d7305 */ /* 0x0008e2000020f000 */
[----:B------:R-:W4:Y:S01]  /*6eb0*/  LDC R15, c[0x0][0x148] ;  /* 0x00005200ff0f7b82 */ /* 0x000f220000000800 */
[----:B-1----:R-:W-:-:S02]  /*6ec0*/  SHF.R.U64 R12, R4, R6, R3 ;  /* 0x00000006040c7219 */ /* 0x002fc40000001203 */
[----:B------:R-:W-:-:S05]  /*6ed0*/  SHF.R.U32.HI R3, RZ, R6, R3 ;  /* 0x00000006ff037219 */ /* 0x000fca0000011603 */
[----:B------:R-:W1:Y:S01]  /*6ee0*/  LDC R25, c[0x0][0x8a8] ;  /* 0x00022a00ff197b82 */ /* 0x000e620000000800 */
[-CC-:B--2---:R-:W-:Y:S02]  /*6ef0*/  SHF.R.U64 R10, R12, R8.reuse, R3.reuse ;  /* 0x000000080c0a7219 */ /* 0x184fe40000001203 */
[----:B------:R-:W-:-:S05]  /*6f00*/  SHF.R.U32.HI R3, RZ, R8, R3 ;  /* 0x00000008ff037219 */ /* 0x000fca0000011603 */
[----:B------:R-:W2:Y:S01]  /*6f10*/  LDC R27, c[0x0][0x8f0] ;  /* 0x00023c00ff1b7b82 */ /* 0x000ea20000000800 */
[-C--:B---3--:R-:W-:Y:S02]  /*6f20*/  SHF.L.U32 R4, R5, R30.reuse, RZ ;  /* 0x0000001e05047219 */ /* 0x088fe400000006ff */
[-CC-:B------:R-:W-:Y:S02]  /*6f30*/  SHF.R.U64 R14, R10, R30.reuse, R3.reuse ;  /* 0x0000001e0a0e7219 */ /* 0x180fe40000001203 */
[----:B------:R-:W-:Y:S02]  /*6f40*/  SHF.R.U32.HI R5, RZ, R30, R3 ;  /* 0x0000001eff057219 */ /* 0x000fe40000011603 */
[----:B------:R-:W-:Y:S01]  /*6f50*/  LOP3.LUT R23, RZ, R4, RZ, 0x33, !PT ;  /* 0x00000004ff177212 */ /* 0x000fe200078e33ff */
[----:B------:R-:W3:Y:S01]  /*6f60*/  LDC R29, c[0x0][0x8e0] ;  /* 0x00023800ff1d7b82 */ /* 0x000ee20000000800 */
[----:B------:R-:W-:Y:S02]  /*6f70*/  SHF.L.U32 R30, R7, R30, RZ ;  /* 0x0000001e071e7219 */ /* 0x000fe400000006ff */
[----:B------:R-:W-:-:S05]  /*6f80*/  MOV R4, R14 ;  /* 0x0000000e00047202 */ /* 0x000fca0000000f00 */
[----:B------:R-:W1:Y:S01]  /*6f90*/  LDC R31, c[0x0][0x8b8] ;  /* 0x00022e00ff1f7b82 */ /* 0x000e620000000800 */
        /* <DEDUP_REMOVED lines=11> */
.L_x_72:
[----:B------:R-:W-:Y:S01]  /*7050*/  ISETP.NE.AND P0, PT, R2, 0x1, PT ;  /* 0x000000010200780c */ /* 0x000fe20003f05270 */
[----:B------:R-:W-:Y:S01]  /*7060*/  IMAD.MOV R13, RZ, RZ, -R13 ;  /* 0x000000ffff0d7224 */ /* 0x000fe200078e0a0d */
[----:B--2-4-:R-:W-:Y:S01]  /*7070*/  SHF.R.U64 R0, R4, R27, R5 ;  /* 0x0000001b04007219 */ /* 0x014fe20000001205 */
[----:B-1----:R-:W-:Y:S01]  /*7080*/  VIADD R5, R25, 0xffffffff ;  /* 0xffffffff19057836 */ /* 0x002fe20000000000 */
[----:B------:R-:W-:Y:S02]  /*7090*/  LOP3.LUT R23, R10, R23, RZ, 0xc0, !PT ;  /* 0x000000170a177212 */ /* 0x000fe400078ec0ff */
[----:B------:R-:W-:Y:S01]  /*70a0*/  R2UR UR47, R32 ;  /* 0x00000000202f72ca */ /* 0x000fe200000e0000 */
[----:B------:R-:W-:Y:S01]  /*70b0*/  IMAD.MOV R3, RZ, RZ, -R0 ;  /* 0x000000ffff037224 */ /* 0x000fe200078e0a00 */
[----:B------:R-:W-:Y:S01]  /*70c0*/  LOP3.LUT R5, R12, R5, RZ, 0xc0, !PT ;  /* 0x000000050c057212 */ /* 0x000fe200078ec0ff */
[----:B------:R-:W-:Y:S02]  /*70d0*/  IMAD R23, R30, R0, R23 ;  /* 0x000000001e177224 */ /* 0x000fe400078e0217 */
[----:B---3--:R-:W-:-:S02]  /*70e0*/  IMAD R0, R3, R29, R14 ;  /* 0x0000001d03007224 */ /* 0x008fc400078e020e */
[----:B------:R-:W-:Y:S02]  /*70f0*/  @P0 IMAD R28, R15, R13, R26 ;  /* 0x0000000d0f1c0224 */ /* 0x000fe400078e021a */
[----:B------:R-:W-:Y:S02]  /*7100*/  IMAD R0, R0, R25, R5 ;  /* 0x0000001900007224 */ /* 0x000fe400078e0205 */
[----:B------:R-:W-:Y:S02]  /*7110*/  IMAD R23, R23, R31, R28 ;  /* 0x0000001f17177224 */ /* 0x000fe400078e021c */
[----:B------:R-:W-:-:S03]  /*7120*/  IMAD.MOV.U32 R3, RZ, RZ, 0x1 ;  /* 0x00000001ff037424 */ /* 0x000fc600078e00ff */
[----:B------:R-:W-:Y:S02]  /*7130*/  SEL R60, R0, R23, !P0 ;  /* 0x00000017003c7207 */ /* 0x000fe40004000000 */
[----:B------:R-:W-:Y:S02]  /*7140*/  SEL R23, R23, R0, !P0 ;  /* 0x0000000017177207 */ /* 0x000fe40004000000 */
[----:B------:R-:W-:-:S07]  /*7150*/  PRMT R0, R3, 0x7610, R0 ;  /* 0x0000761003007816 */ /* 0x000fce0000000000 */
.L_x_70:
[----:B------:R-:W-:Y:S01]  /*7160*/  R2UR UR40, R24 ;  /* 0x00000000182872ca */ /* 0x000fe200000e0000 */
[----:B------:R-:W-:Y:S01]  /*7170*/  UIADD3 UR43, UR9, 0x1, URZ ;  /* 0x00000001092b7890 */ /* 0x000fe2000fffe03f */
[----:B------:R-:W-:Y:S01]  /*7180*/  LOP3.LUT P0, RZ, R0, 0xff, RZ, 0xc0, !PT ;  /* 0x000000ff00ff7812 */ /* 0x000fe2000780c0ff */
[----:B------:R-:W-:Y:S02]  /*7190*/  UIADD3 UR39, UR39, 0x2, URZ ;  /* 0x0000000227277890 */ /* 0x000fe4000fffe03f */
[----:B------:R-:W-:-:S04]  /*71a0*/  UISETP.NE.AND UP0, UPT, UR43, 0x3, UPT ;  /* 0x000000032b00788c */ /* 0x000fc8000bf05270 */
[----:B------:R-:W-:Y:S02]  /*71b0*/  USEL UR48, URZ, 0x1, UP0 ;  /* 0x000000013f307887 */ /* 0x000fe40008000000 */
[----:B------:R-:W-:Y:S02]  /*71c0*/  USEL UR43, UR43, URZ, UP0 ;  /* 0x0000003f2b2b7287 */ /* 0x000fe40008000000 */
[----:B------:R-:W-:Y:S02]  /*71d0*/  ULOP3.LUT UR40, UR40, 0x7, URZ, 0xc0, !UPT ;  /* 0x0000000728287892 */ /* 0x000fe4000f8ec03f */
[----:B------:R-:W-:Y:S01]  /*71e0*/  ULOP3.LUT UR48, UR8, UR48, URZ, 0x3c, !UPT ;  /* 0x0000003008307292 */ /* 0x000fe2000f8e3c3f */
[----:B------:R-:W-:Y:S11]  /*71f0*/  @P0 BRA `(.L_x_73) ;  /* 0xffffffa000b80947 */ /* 0x000ff6000383ffff */
[----:B------:R-:W-:-:S13]  /*7200*/  PLOP3.LUT P0, PT, PT, PT, PT, 0x8, 0x0 ;  /* 0x000000000000781c */ /* 0x000fda0003f0e170 */
.L_x_19:
[----:B------:R-:W-:Y:S05]  /*7210*/  @P0 BRA `(.L_x_11) ;  /* 0x0000002800e80947 */ /* 0x000fea0003800000 */
[----:B------:R-:W-:Y:S01]  /*7220*/  ULDC.64 UR6, c[0x0][0x588] ;  /* 0x0001620000067ab9 */ /* 0x000fe20000000a00 */
[----:B------:R-:W-:Y:S01]  /*7230*/  ISETP.NE.AND.EX P1, PT, R79, RZ, PT, P1 ;  /* 0x000000ff4f00720c */ /* 0x000fe20003f25310 */
[----:B------:R-:W-:-:S04]  /*7240*/  DEPBAR.LE SB0, 0x0 ;  /* 0x000080000000791a */ /* 0x000fc80000000000 */
[----:B------:R-:W-:Y:S01]  /*7250*/  ISETP.NE.U32.AND P0, PT, RZ, UR6, PT ;  /* 0x00000006ff007c0c */ /* 0x000fe2000bf05070 */
[----:B------:R-:W-:Y:S03]  /*7260*/  BSSY B0, `(.L_x_74) ;  /* 0x0000014000007945 */ /* 0x000fe60003800000 */
[----:B------:R-:W-:-:S13]  /*7270*/  ISETP.NE.AND.EX P0, PT, RZ, UR7, PT, P0 ;  /* 0x00000007ff007c0c */ /* 0x000fda000bf05300 */
[----:B------:R-:W-:Y:S05]  /*7280*/  @P0 BRA P1, `(.L_x_75) ;  /* 0x0000000000440947 */ /* 0x000fea0000800000 */
[----:B------:R-:W-:-:S04]  /*7290*/  ISETP.NE.U32.AND P0, PT, R77, RZ, PT ;  /* 0x000000ff4d00720c */ /* 0x000fc80003f05070 */
[----:B------:R-:W-:-:S13]  /*72a0*/  ISETP.NE.AND.EX P0, PT, R79, RZ, PT, P0 ;  /* 0x000000ff4f00720c */ /* 0x000fda0003f05300 */
[----:B------:R-:W-:Y:S05]  /*72b0*/  @!P0 BRA `(.L_x_76) ;  /* 0x00000000002c8947 */ /* 0x000fea0003800000 */
[----:B------:R-:W-:-:S13]  /*72c0*/  LOP3.LUT P0, RZ, R56, 0xff, RZ, 0xc0, !PT ;  /* 0x000000ff38ff7812 */ /* 0x000fda000780c0ff */
[----:B------:R-:W-:Y:S05]  /*72d0*/  @!P0 BRA `(.L_x_77) ;  /* 0x0000000000108947 */ /* 0x000fea0003800000 */
[----:B-----5:R-:W-:-:S13]  /*72e0*/  FSETP.NEU.AND P0, PT, R58, RZ, PT ;  /* 0x000000ff3a00720b */ /* 0x020fda0003f0d000 */
[----:B------:R-:W-:Y:S05]  /*72f0*/  @!P0 BREAK B0 ;  /* 0x0000000000008942 */ /* 0x000fea0003800000 */
[----:B------:R-:W-:Y:S05]  /*7300*/  @P0 BRA `(.L_x_75) ;  /* 0x0000000000240947 */ /* 0x000fea0003800000 */
[----:B------:R-:W-:Y:S05]  /*7310*/  BRA `(.L_x_11) ;  /* 0x0000002800a87947 */ /* 0x000fea0003800000 */
.L_x_77:
[----:B------:R-:W-:-:S04]  /*7320*/  ISETP.NE.U32.AND P0, PT, RZ, UR6, PT ;  /* 0x00000006ff007c0c */ /* 0x000fc8000bf05070 */
[----:B------:R-:W-:-:S13]  /*7330*/  ISETP.NE.AND.EX P0, PT, RZ, UR7, PT, P0 ;  /* 0x00000007ff007c0c */ /* 0x000fda000bf05300 */
[----:B------:R-:W-:Y:S05]  /*7340*/  @!P0 BREAK B0 ;  /* 0x0000000000008942 */ /* 0x000fea0003800000 */
[----:B------:R-:W-:Y:S05]  /*7350*/  @P0 BRA `(.L_x_75) ;  /* 0x0000000000100947 */ /* 0x000fea0003800000 */
[----:B------:R-:W-:Y:S05]  /*7360*/  BRA `(.L_x_11) ;  /* 0x0000002800947947 */ /* 0x000fea0003800000 */
.L_x_76:
[----:B-----5:R-:W-:-:S13]  /*7370*/  FSETP.NEU.AND P0, PT, R58, RZ, PT ;  /* 0x000000ff3a00720b */ /* 0x020fda0003f0d000 */
[----:B------:R-:W-:Y:S05]  /*7380*/  @!P0 BREAK B0 ;  /* 0x0000000000008942 */ /* 0x000fea0003800000 */
[----:B------:R-:W-:Y:S05]  /*7390*/  @!P0 BRA `(.L_x_11) ;  /* 0x0000002800888947 */ /* 0x000fea0003800000 */
.L_x_75:
[----:B------:R-:W-:Y:S05]  /*73a0*/  BSYNC B0 ;  /* 0x0000000000007941 */ /* 0x000fea0003800000 */
.L_x_74:
[----:B------:R-:W-:-:S04]  /*73b0*/  LOP3.LUT R19, R19, 0x1, RZ, 0xfc, !PT ;  /* 0x0000000113137812 */ /* 0x000fc800078efcff */
[----:B------:R-:W-:-:S13]  /*73c0*/  ISETP.NE.AND P0, PT, R19, 0x3, PT ;  /* 0x000000031300780c */ /* 0x000fda0003f05270 */
[----:B------:R-:W-:Y:S05]  /*73d0*/  @!P0 BRA `(.L_x_78) ;  /* 0x0000000000048947 */ /* 0x000fea0003800000 */
[----:B------:R-:W-:Y:S01]  /*73e0*/  BPT.TRAP 0x1 ;  /* 0x000000040000795c */ /* 0x000fe20000300000 */
.L_x_78:
[----:B------:R-:W3:Y:S01]  /*73f0*/  S2UR UR5, SR_CgaCtaId ;  /* 0x00000000000579c3 */ /* 0x000ee20000008800 */
[----:B------:R-:W-:Y:S02]  /*7400*/  UMOV UR4, 0x400 ;  /* 0x0000040000047882 */ /* 0x000fe40000000000 */
[----:B---3--:R-:W-:-:S04]  /*7410*/  ULEA UR4, UR5, UR4, 0x18 ;  /* 0x0000000405047291 */ /* 0x008fc8000f8ec03f */
[----:B------:R-:W-:-:S04]  /*7420*/  ULEA UR4, UR38, UR4, 0x3 ;  /* 0x0000000426047291 */ /* 0x000fc8000f8e183f */
[----:B------:R-:W-:-:S04]  /*7430*/  UIADD3 UR4, UR4, 0x98, URZ ;  /* 0x0000009804047890 */ /* 0x000fc8000fffe03f */
[----:B------:R-:W-:-:S09]  /*7440*/  UPRMT UR4, UR5, 0x654, UR4 ;  /* 0x0000065405047896 */ /* 0x000fd20008000004 */
[----:B------:R-:W-:Y:S01]  /*7450*/  SYNCS.ARRIVE.TRANS64.RED.A1T0 RZ, [UR4], RZ ;  /* 0x000000ffffff79a7 */ /* 0x000fe20008100404 */
[----:B------:R-:W-:Y:S05]  /*7460*/  BRA `(.L_x_11) ;  /* 0x0000002800547947 */ /* 0x000fea0003800000 */
.L_x_10:
[----:B------:R-:W-:Y:S01]  /*7470*/  ULDC.64 UR4, c[0x0][0x8f8] ;  /* 0x00023e0000047ab9 */ /* 0x000fe20000000a00 */
[----:B------:R-:W-:Y:S01]  /*7480*/  PRMT R10, RZ, 0x7610, R10 ;  /* 0x00007610ff0a7816 */ /* 0x000fe2000000000a */
[----:B------:R-:W-:Y:S01]  /*7490*/  IMAD.MOV.U32 R13, RZ, RZ, -0x1 ;  /* 0xffffffffff0d7424 */ /* 0x000fe200078e00ff */
[----:B------:R-:W-:Y:S01]  /*74a0*/  ISETP.GE.U32.AND P1, PT, R16, UR4, PT ;  /* 0x0000000410007c0c */ /* 0x000fe2000bf26070 */
[----:B------:R-:W-:Y:S02]  /*74b0*/  IMAD.MOV.U32 R7, RZ, RZ, -0x1 ;  /* 0xffffffffff077424 */ /* 0x000fe400078e00ff */
[----:B------:R-:W-:Y:S01]  /*74c0*/  IMAD.MOV.U32 R6, RZ, RZ, -0x1 ;  /* 0xffffffffff067424 */ /* 0x000fe200078e00ff */
[----:B------:R-:W-:-:S13]  /*74d0*/  ISETP.GE.U32.AND.EX P1, PT, R17, UR5, PT, P1 ;  /* 0x0000000511007c0c */ /* 0x000fda000bf26110 */
[----:B------:R-:W-:Y:S05]  /*74e0*/  @P1 BRA `(.L_x_79) ;  /* 0x00000004005c1947 */ /* 0x000fea0003800000 */
[----:B------:R-:W1:Y:S01]  /*74f0*/  LDC.64 R14, c[0x0][0x8d0] ;  /* 0x00023400ff0e7b82 */ /* 0x000e620000000a00 */
[----:B------:R-:W-:Y:S01]  /*7500*/  IMAD.MOV.U32 R12, RZ, RZ, R16 ;  /* 0x000000ffff0c7224 */ /* 0x000fe200078e0010 */
[----:B------:R-:W-:-:S06]  /*7510*/  MOV R13, R17 ;  /* 0x00000011000d7202 */ /* 0x000fcc0000000f00 */
        /* <DEDUP_REMOVED lines=15> */
.L_x_80:
[--C-:B------:R-:W-:Y:S01]  /*7610*/  SHF.R.U64 R14, R12, R20, R13.reuse ;  /* 0x000000140c0e7219 */ /* 0x100fe2000000120d */
[----:B------:R-:W1:Y:S01]  /*7620*/  LDC R26, c[0x0][0x8c0] ;  /* 0x00023000ff1a7b82 */ /* 0x000e620000000800 */
[----:B------:R-:W-:Y:S01]  /*7630*/  I2FP.F32.U32 R7, R8 ;  /* 0x0000000800077245 */ /* 0x000fe20000201000 */
[----:B------:R-:W-:Y:S01]  /*7640*/  ULDC UR4, c[0x0][0x150] ;  /* 0x0000540000047ab9 */ /* 0x000fe20000000800 */
[----:B------:R-:W-:Y:S02]  /*7650*/  SHF.R.U32.HI R6, RZ, R20, R13 ;  /* 0x00000014ff067219 */ /* 0x000fe4000001160d */
[----:B------:R-:W-:Y:S01]  /*7660*/  IADD3 R9, P1, RZ, -R14, RZ ;  /* 0x8000000eff097210 */ /* 0x000fe20007f3e0ff */
[----:B------:R-:W-:Y:S01]  /*7670*/  FMUL R13, R7, UR4 ;  /* 0x00000004070d7c20 */ /* 0x000fe20008400000 */
[----:B------:R-:W-:Y:S01]  /*7680*/  ULDC UR4, c[0x0][0x154] ;  /* 0x0000550000047ab9 */ /* 0x000fe20000000800 */
[----:B------:R-:W2:Y:S02]  /*7690*/  LDC.64 R28, c[0x0][0x8e8] ;  /* 0x00023a00ff1c7b82 */ /* 0x000ea40000000a00 */
[----:B------:R-:W-:-:S02]  /*76a0*/  IMAD.X R11, RZ, RZ, ~R6, P1 ;  /* 0x000000ffff0b7224 */ /* 0x000fc400008e0e06 */
[----:B------:R-:W3:Y:S01]  /*76b0*/  F2I.U32.TRUNC.NTZ R13, R13 ;  /* 0x0000000d000d7305 */ /* 0x000ee2000020f000 */
[----:B------:R-:W-:-:S03]  /*76c0*/  IMAD.WIDE.U32 R6, R9, R24, R16 ;  /* 0x0000001809067225 */ /* 0x000fc600078e0010 */
[----:B------:R-:W4:Y:S01]  /*76d0*/  LDC R15, c[0x0][0x144] ;  /* 0x00005100ff0f7b82 */ /* 0x000f220000000800 */
[----:B------:R-:W-:-:S04]  /*76e0*/  IMAD R10, R11, R24, RZ ;  /* 0x000000180b0a7224 */ /* 0x000fc800078e02ff */
[----:B------:R-:W-:Y:S02]  /*76f0*/  IMAD R9, R9, R25, R10 ;  /* 0x0000001909097224 */ /* 0x000fe400078e020a */
[----:B------:R-:W-:Y:S01]  /*7700*/  IMAD.MOV.U32 R10, RZ, RZ, -0x1 ;  /* 0xffffffffff0a7424 */ /* 0x000fe200078e00ff */
[----:B------:R-:W5:Y:S01]  /*7710*/  LDC R20, c[0x0][0x8b0] ;  /* 0x00022c00ff147b82 */ /* 0x000f620000000800 */
[----:B------:R-:W-:Y:S01]  /*7720*/  IMAD.IADD R7, R7, 0x1, R9 ;  /* 0x0000000107077824 */ /* 0x000fe200078e0209 */
[----:B------:R-:W-:-:S04]  /*7730*/  I2FP.F32.U32 R9, R3 ;  /* 0x0000000300097245 */ /* 0x000fc80000201000 */
[-C--:B-1----:R-:W-:Y:S01]  /*7740*/  SHF.R.U64 R12, R6, R26.reuse, R7 ;  /* 0x0000001a060c7219 */ /* 0x082fe20000001207 */
[----:B---3--:R-:W-:Y:S01]  /*7750*/  IMAD.MOV R6, RZ, RZ, -R13 ;  /* 0x000000ffff067224 */ /* 0x008fe200078e0a0d */
[----:B------:R-:W1:Y:S01]  /*7760*/  LDC R11, c[0x0][0x900] ;  /* 0x00024000ff0b7b82 */ /* 0x000e620000000800 */
[----:B--2---:R-:W-:Y:S01]  /*7770*/  ISETP.NE.U32.AND P1, PT, R28, RZ, PT ;  /* 0x000000ff1c00720c */ /* 0x004fe20003f25070 */
[----:B------:R-:W-:Y:S01]  /*7780*/  FMUL R9, R9, UR4 ;  /* 0x0000000409097c20 */ /* 0x000fe20008400000 */
[----:B------:R-:W-:Y:S02]  /*7790*/  SHF.R.U32.HI R7, RZ, R26, R7 ;  /* 0x0000001aff077219 */ /* 0x000fe40000011607 */
[----:B------:R-:W-:-:S03]  /*77a0*/  ISETP.NE.AND.EX P1, PT, R29, RZ, PT, P1 ;  /* 0x000000ff1d00720c */ /* 0x000fc60003f25310 */
[----:B------:R-:W2:Y:S01]  /*77b0*/  LDC R24, c[0x0][0x148] ;  /* 0x00005200ff187b82 */ /* 0x000ea20000000800 */
[----:B----4-:R-:W-:Y:S02]  /*77c0*/  IMAD R25, R15, R6, R8 ;  /* 0x000000060f197224 */ /* 0x010fe400078e0208 */
[----:B------:R-:W-:-:S05]  /*77d0*/  IMAD.MOV.U32 R8, RZ, RZ, 0x1 ;  /* 0x00000001ff087424 */ /* 0x000fca00078e00ff */
[----:B------:R-:W3:Y:S01]  /*77e0*/  LDC R23, c[0x0][0x8a8] ;  /* 0x00022a00ff177b82 */ /* 0x000ee20000000800 */
[-CC-:B-----5:R-:W-:Y:S02]  /*77f0*/  SHF.R.U64 R15, R12, R20.reuse, R7.reuse ;  /* 0x000000140c0f7219 */ /* 0x1a0fe40000001207 */
[----:B------:R-:W-:Y:S02]  /*7800*/  SHF.R.U32.HI R6, RZ, R20, R7 ;  /* 0x00000014ff067219 */ /* 0x000fe40000011607 */
[----:B------:R4:W1:Y:S03]  /*7810*/  F2I.U32.TRUNC.NTZ R20, R9 ;  /* 0x0000000900147305 */ /* 0x000866000020f000 */
[----:B------:R-:W2:Y:S01]  /*7820*/  LDC R27, c[0x0][0x8f0] ;  /* 0x00023c00ff1b7b82 */ /* 0x000ea20000000800 */
[-C--:B-1----:R-:W-:Y:S02]  /*7830*/  SHF.R.U64 R21, R15, R11.reuse, R6 ;  /* 0x0000000b0f157219 */ /* 0x082fe40000001206 */
[----:B------:R-:W-:-:S02]  /*7840*/  SHF.L.U32 R10, R10, R11, RZ ;  /* 0x0000000b0a0a7219 */ /* 0x000fc400000006ff */
[-C--:B------:R-:W-:Y:S01]  /*7850*/  SHF.R.U32.HI R7, RZ, R11.reuse, R6 ;  /* 0x0000000bff077219 */ /* 0x080fe20000011606 */
[----:B------:R-:W-:Y:S01]  /*7860*/  IMAD.MOV.U32 R6, RZ, RZ, R21 ;  /* 0x000000ffff067224 */ /* 0x000fe200078e0015 */
[----:B------:R-:W-:Y:S01]  /*7870*/  SHF.L.U32 R26, R8, R11, RZ ;  /* 0x0000000b081a7219 */ /* 0x000fe200000006ff */
[----:B------:R-:W1:Y:S01]  /*7880*/  LDC R30, c[0x0][0x8e0] ;  /* 0x00023800ff1e7b82 */ /* 0x000e620000000800 */
[----:B------:R-:W-:-:S07]  /*7890*/  LOP3.LUT R32, RZ, R10, RZ, 0x33, !PT ;  /* 0x0000000aff207212 */ /* 0x000fce00078e33ff */
[----:B------:R-:W1:Y:S01]  /*78a0*/  LDC R31, c[0x0][0x8b8] ;  /* 0x00022e00ff1f7b82 */ /* 0x000e620000000800 */
[----:B----4-:R-:W-:Y:S05]  /*78b0*/  @!P1 BRA `(.L_x_81) ;  /* 0x0000000000289947 */ /* 0x010fea0003800000 */
[----:B------:R-:W4:Y:S02]  /*78c0*/  LDC R6, c[0x0][0x8f4] ;  /* 0x00023d00ff067b82 */ /* 0x000f240000000800 */
[----:B----4-:R-:W-:-:S05]  /*78d0*/  IADD3 R11, P1, R21, R6, RZ ;  /* 0x00000006150b7210 */ /* 0x010fca0007f3e0ff */
[----:B------:R-:W-:-:S04]  /*78e0*/  IMAD.X R13, RZ, RZ, R7, P1 ;  /* 0x000000ffff0d7224 */ /* 0x000fc800008e0607 */
[----:B------:R-:W-:-:S04]  /*78f0*/  IMAD.WIDE.U32 R6, R13, R28, RZ ;  /* 0x0000001c0d067225 */ /* 0x000fc800078e00ff */
[----:B------:R-:W-:-:S04]  /*7900*/  IMAD.WIDE.U32 R8, P1, R11, R29, R6 ;  /* 0x0000001d0b087225 */ /* 0x000fc80007820006 */
[----:B------:R-:W-:Y:S01]  /*7910*/  IMAD.WIDE.U32 R6, R11, R28, RZ ;  /* 0x0000001c0b067225 */ /* 0x000fe200078e00ff */
[----:B------:R-:W-:-:S03]  /*7920*/  MOV R10, R9 ;  /* 0x00000009000a7202 */ /* 0x000fc60000000f00 */
[----:B------:R-:W-:Y:S01]  /*7930*/  IMAD.X R11, RZ, RZ, RZ, P1 ;  /* 0x000000ffff0b7224 */ /* 0x000fe200008e06ff */
[----:B------:R-:W-:-:S05]  /*7940*/  IADD3 RZ, P1, R7, R8, RZ ;  /* 0x0000000807ff7210 */ /* 0x000fca0007f3e0ff */
[----:B------:R-:W-:-:S08]  /*7950*/  IMAD.WIDE.U32.X R6, R13, R29, R10, P1 ;  /* 0x0000001d0d067225 */ /* 0x000fd000008e040a */
.L_x_81:
[----:B------:R-:W-:Y:S01]  /*7960*/  ISETP.NE.AND P1, PT, R2, 0x1, PT ;  /* 0x000000010200780c */ /* 0x000fe20003f25270 */
[----:B---3--:R-:W-:Y:S01]  /*7970*/  VIADD R9, R23, 0xffffffff ;  /* 0xffffffff17097836 */ /* 0x008fe20000000000 */
[----:B--2---:R-:W-:Y:S01]  /*7980*/  SHF.R.U64 R7, R6, R27, R7 ;  /* 0x0000001b06077219 */ /* 0x004fe20000001207 */
[----:B------:R-:W-:Y:S01]  /*7990*/  IMAD.MOV R20, RZ, RZ, -R20 ;  /* 0x000000ffff147224 */ /* 0x000fe200078e0a14 */
[----:B------:R-:W-:Y:S01]  /*79a0*/  LOP3.LUT R6, R15, R32, RZ, 0xc0, !PT ;  /* 0x000000200f067212 */ /* 0x000fe200078ec0ff */
[----:B------:R-:W-:Y:S01]  /*79b0*/  IMAD.MOV.U32 R10, RZ, RZ, 0x1 ;  /* 0x00000001ff0a7424 */ /* 0x000fe200078e00ff */
[----:B------:R-:W-:Y:S01]  /*79c0*/  LOP3.LUT R12, R12, R9, RZ, 0xc0, !PT ;  /* 0x000000090c0c7212 */ /* 0x000fe200078ec0ff */
[----:B------:R-:W-:Y:S02]  /*79d0*/  IMAD.MOV R8, RZ, RZ, -R7 ;  /* 0x000000ffff087224 */ /* 0x000fe400078e0a07 */
[----:B------:R-:W-:-:S04]  /*79e0*/  IMAD R6, R26, R7, R6 ;  /* 0x000000071a067224 */ /* 0x000fc800078e0206 */
[----:B------:R-:W-:Y:S02]  /*79f0*/  @P1 IMAD R25, R24, R20, R3 ;  /* 0x0000001418191224 */ /* 0x000fe400078e0203 */
[----:B-1----:R-:W-:Y:S02]  /*7a00*/  IMAD R3, R8, R30, R21 ;  /* 0x0000001e08037224 */ /* 0x002fe400078e0215 */
[----:B------:R-:W-:Y:S02]  /*7a10*/  IMAD R13, R6, R31, R25 ;  /* 0x0000001f060d7224 */ /* 0x000fe400078e0219 */
[----:B------:R-:W-:-:S05]  /*7a20*/  IMAD R6, R3, R23, R12 ;  /* 0x0000001703067224 */ /* 0x000fca00078e020c */
[----:B------:R-:W-:Y:S02]  /*7a30*/  SEL R7, R6, R13, !P1 ;  /* 0x0000000d06077207 */ /* 0x000fe40004800000 */
[----:B------:R-:W-:Y:S01]  /*7a40*/  SEL R13, R13, R6, !P1 ;  /* 0x000000060d0d7207 */ /* 0x000fe20004800000 */
[----:B------:R-:W-:-:S07]  /*7a50*/  IMAD.MOV.U32 R6, RZ, RZ, R14 ;  /* 0x000000ffff067224 */ /* 0x000fce00078e000e */
.L_x_79:
[----:B------:R-:W-:-:S08]  /*7a60*/  NOP ;  /* 0x0000000000007918 */ /* 0x000fd00000000000 */
[----:B------:R-:W1:-:S00]  /*7a70*/  USETMAXREG.DEALLOC.CTAPOOL 0x28 ;  /* 0x00000028000079c8 */ /* 0x000e4000080e0500 */
[----:B-1----:R-:W-:-:S13]  /*7a80*/  ISETP.NE.AND P1, PT, R0, 0x1, PT ;  /* 0x000000010000780c */ /* 0x002fda0003f25270 */
[----:B------:R-:W-:Y:S05]  /*7a90*/  @!P1 BRA `(.L_x_11) ;  /* 0x0000002000c89947 */ /* 0x000fea0003800000 */
[----:B------:R-:W-:Y:S05]  /*7aa0*/  @!P4 BRA `(.L_x_82) ;  /* 0x000000100050c947 */ /* 0x000fea0003800000 */
[----:B------:R-:W-:-:S13]  /*7ab0*/  ISETP.NE.OR P0, PT, R0, 0x2, P0 ;  /* 0x000000020000780c */ /* 0x000fda0000705670 */
[----:B------:R-:W-:Y:S05]  /*7ac0*/  @P0 BRA `(.L_x_11) ;  /* 0x0000002000bc0947 */ /* 0x000fea0003800000 */
[----:B------:R-:W-:-:S13]  /*7ad0*/  LOP3.LUT P1, RZ, R10, 0xff, RZ, 0xc0, !PT ;  /* 0x000000ff0aff7812 */ /* 0x000fda000782c0ff */
[----:B------:R-:W-:Y:S05]  /*7ae0*/  @!P1 BRA `(.L_x_83) ;  /* 0x0000000000189947 */ /* 0x000fea0003800000 */
[----:B------:R-:W-:Y:S01]  /*7af0*/  UMOV UR4, 0x400 ;  /* 0x0000040000047882 */ /* 0x000fe20000000000 */
[----:B------:R-:W-:Y:S01]  /*7b00*/  IMAD.MOV.U32 R0, RZ, RZ, RZ ;  /* 0x000000ffff007224 */ /* 0x000fe200078e00ff */
[----:B------:R-:W-:-:S04]  /*7b10*/  ULEA UR4, UR42, UR4, 0x18 ;  /* 0x000000042a047291 */ /* 0x000fc8000f8ec03f */
[----:B------:R-:W-:-:S05]  /*7b20*/  SHF.L.U32 R0, R0, 0x1f, RZ ;  /* 0x0000001f00007819 */ /* 0x000fca00000006ff */
[----:B------:R-:W1:Y:S02]  /*7b30*/  SYNCS.PHASECHK.TRANS64.TRYWAIT P0, [UR4+0xb8], R0 ;  /* 0x0000b800ff0075a7 */ /* 0x000e640008000144 */
[----:B-1----:R-:W-:Y:S05]  /*7b40*/  @!P0 BRA `(.L_x_84) ;  /* 0x0000002000f88947 */ /* 0x002fea0003800000 */
.L_x_83:
[----:B-1----:R-:W-:Y:S01]  /*7b50*/  PRMT R0, RZ, 0x7610, R0 ;  /* 0x00007610ff007816 */ /* 0x002fe20000000000 */
[----:B------:R-:W-:Y:S06]  /*7b60*/  @P3 BRA `(.L_x_85) ;  /* 0x0000000000243947 */ /* 0x000fec0003800000 */
[----:B------:R-:W-:Y:S02]  /*7b70*/  ULDC.64 UR4, c[0x0][0x588] ;  /* 0x0001620000047ab9 */ /* 0x000fe40000000a00 */
[----:B------:R-:W-:-:S04]  /*7b80*/  ISETP.NE.U32.AND P0, PT, RZ, UR4, PT ;  /* 0x00000004ff007c0c */ /* 0x000fc8000bf05070 */
[----:B------:R-:W-:-:S13]  /*7b90*/  ISETP.NE.AND.EX P0, PT, RZ, UR5, PT, P0 ;  /* 0x00000005ff007c0c */ /* 0x000fda000bf05300 */
[----:B------:R-:W-:Y:S05]  /*7ba0*/  @!P0 BRA `(.L_x_86) ;  /* 0x00000000000c8947 */ /* 0x000fea0003800000 */
[----:B------:R1:W5:Y:S01]  /*7bb0*/  LDG.E R3, desc[UR52][R4.64] ;  /* 0x0000003404037981 */ /* 0x000362000c1e1900 */
[----:B------:R-:W-:Y:S01]  /*7bc0*/  IMAD.MOV.U32 R0, RZ, RZ, 0x1 ;  /* 0x00000001ff007424 */ /* 0x000fe200078e00ff */
[----:B------:R-:W-:Y:S06]  /*7bd0*/  BRA `(.L_x_85) ;  /* 0x0000000000087947 */ /* 0x000fec0003800000 */
.L_x_86:
[----:B------:R-:W2:Y:S01]  /*7be0*/  LDC R3, c[0x0][0x580] ;  /* 0x00016000ff037b82 */ /* 0x000ea20000000800 */
[----:B------:R-:W-:-:S07]  /*7bf0*/  IMAD.MOV.U32 R0, RZ, RZ, 0x1 ;  /* 0x00000001ff007424 */ /* 0x000fce00078e00ff */
.L_x_85:
[----:B------:R-:W-:Y:S01]  /*7c00*/  UMOV UR4, URZ ;  /* 0x0000003f00047c82 */ /* 0x000fe20008000000 */
[----:B------:R-:W-:Y:S01]  /*7c10*/  IMAD.MOV.U32 R8, RZ, RZ, 0x1 ;  /* 0x00000001ff087424 */ /* 0x000fe200078e00ff */
[----:B------:R-:W-:Y:S06]  /*7c20*/  @!P1 BRA `(.L_x_87) ;  /* 0x0000000c004c9947 */ /* 0x000fec0003800000 */
[----:B------:R-:W3:Y:S01]  /*7c30*/  LDC R9, c[0x0][0x900] ;  /* 0x00024000ff097b82 */ /* 0x000ee20000000800 */
[----:B-1----:R-:W-:Y:S01]  /*7c40*/  IMAD.MOV.U32 R4, RZ, RZ, -0x1 ;  /* 0xffffffffff047424 */ /* 0x002fe200078e00ff */
[----:B------:R-:W-:Y:S01]  /*7c50*/  LOP3.LUT R10, R19, 0x2, RZ, 0xfc, !PT ;  /* 0x00000002130a7812 */ /* 0x000fe200078efcff */
[----:B------:R-:W-:Y:S01]  /*7c60*/  IMAD.MOV.U32 R8, RZ, RZ, 0x1 ;  /* 0x00000001ff087424 */ /* 0x000fe200078e00ff */
[----:B------:R-:W-:Y:S01]  /*7c70*/  ULDC.64 UR14, c[0x0][0x198] ;  /* 0x00006600000e7ab9 */ /* 0x000fe20000000a00 */
[----:B------:R-:W-:Y:S01]  /*7c80*/  UMOV UR4, URZ ;  /* 0x0000003f00047c82 */ /* 0x000fe20008000000 */
[----:B------:R-:W-:Y:S01]  /*7c90*/  ULDC.64 UR22, c[0x0][0x588] ;  /* 0x0001620000167ab9 */ /* 0x000fe20000000a00 */
[----:B------:R-:W-:Y:S01]  /*7ca0*/  ULDC.64 UR24, c[0x0][0x8f8] ;  /* 0x00023e0000187ab9 */ /* 0x000fe20000000a00 */
[----:B------:R-:W1:Y:S01]  /*7cb0*/  LDC R11, c[0x0][0x8a8] ;  /* 0x00022a00ff0b7b82 */ /* 0x000e620000000800 */
[----:B------:R-:W-:Y:S01]  /*7cc0*/  ULDC.64 UR26, c[0x0][0x590] ;  /* 0x00016400001a7ab9 */ /* 0x000fe20000000a00 */
[----:B---3--:R-:W-:-:S02]  /*7cd0*/  SHF.L.U32 R4, R4, R9, RZ ;  /* 0x0000000904047219 */ /* 0x008fc400000006ff */
[----:B------:R-:W-:Y:S02]  /*7ce0*/  SHF.L.U32 R9, R8, R9, RZ ;  /* 0x0000000908097219 */ /* 0x000fe400000006ff */
[----:B------:R-:W-:Y:S02]  /*7cf0*/  MOV R8, 0x1 ;  /* 0x0000000100087802 */ /* 0x000fe40000000f00 */
[----:B------:R-:W-:Y:S01]  /*7d00*/  LOP3.LUT R12, RZ, R4, RZ, 0x33, !PT ;  /* 0x00000004ff0c7212 */ /* 0x000fe200078e33ff */
[----:B-1----:R-:W-:-:S07]  /*7d10*/  VIADD R11, R11, 0xffffffff ;  /* 0xffffffff0b0b7836 */ /* 0x002fce0000000000 */
.L_x_107:
[----:B------:R-:W-:Y:S02]  /*7d20*/  ISETP.NE.U32.AND P0, PT, RZ, UR26, PT ;  /* 0x0000001aff007c0c */ /* 0x000fe4000bf05070 */
[----:B------:R-:W-:Y:S02]  /*7d30*/  R2UR UR19, R13 ;  /* 0x000000000d1372ca */ /* 0x000fe400000e0000 */
[----:B------:R-:W-:Y:S02]  /*7d40*/  R2UR UR18, R7 ;  /* 0x00000000071272ca */ /* 0x000fe400000e0000 */
[----:B------:R-:W-:-:S09]  /*7d50*/  ISETP.NE.AND.EX P0, PT, RZ, UR27, PT, P0 ;  /* 0x0000001bff007c0c */ /* 0x000fd2000bf05300 */
[----:B------:R-:W-:Y:S02]  /*7d60*/  USHF.L.U32 UR19, UR19, 0x7, URZ ;  /* 0x0000000713137899 */ /* 0x000fe4000800063f */
[----:B------:R-:W-:Y:S02]  /*7d70*/  USHF.L.U32 UR18, UR18, 0x6, URZ ;  /* 0x0000000612127899 */ /* 0x000fe4000800063f */
[----:B------:R-:W-:Y:S10]  /*7d80*/  @!P0 BRA `(.L_x_88) ;  /* 0x00000000002c8947 */ /* 0x000ff40003800000 */
[----:B------:R-:W-:-:S04]  /*7d90*/  ISETP.NE.U32.AND P1, PT, RZ, UR22, PT ;  /* 0x00000016ff007c0c */ /* 0x000fc8000bf25070 */
[----:B------:R-:W-:-:S13]  /*7da0*/  ISETP.NE.AND.EX P1, PT, RZ, UR23, PT, P1 ;  /* 0x00000017ff007c0c */ /* 0x000fda000bf25310 */
[----:B------:R-:W-:Y:S05]  /*7db0*/  @!P1 BRA `(.L_x_89) ;  /* 0x0000000000189947 */ /* 0x000fea0003800000 */
[----:B------:R-:W1:Y:S01]  /*7dc0*/  LDC.64 R4, c[0x0][0x588] ;  /* 0x00016200ff047b82 */ /* 0x000e620000000a00 */
[----:B--2--5:R-:W-:-:S04]  /*7dd0*/  IMAD R3, R6, UR26, RZ ;  /* 0x0000001a06037c24 */ /* 0x024fc8000f8e02ff */
[----:B-1----:R-:W-:-:S05]  /*7de0*/  IMAD.WIDE R4, R3, 0x4, R4 ;  /* 0x0000000403047825 */ /* 0x002fca00078e0204 */
[----:B------:R1:W5:Y:S01]  /*7df0*/  LDG.E R3, desc[UR52][R4.64] ;  /* 0x0000003404037981 */ /* 0x000362000c1e1900 */
[----:B------:R-:W-:Y:S01]  /*7e00*/  IMAD.MOV.U32 R0, RZ, RZ, 0x1 ;  /* 0x00000001ff007424 */ /* 0x000fe200078e00ff */
[----:B------:R-:W-:Y:S06]  /*7e10*/  BRA `(.L_x_88) ;  /* 0x0000000000087947 */ /* 0x000fec0003800000 */
.L_x_89:
[----:B--2--5:R-:W3:Y:S01]  /*7e20*/  LDC R3, c[0x0][0x580] ;  /* 0x00016000ff037b82 */ /* 0x024ee20000000800 */
[----:B------:R-:W-:-:S07]  /*7e30*/  IMAD.MOV.U32 R0, RZ, RZ, 0x1 ;  /* 0x00000001ff007424 */ /* 0x000fce00078e00ff */
.L_x_88:
[----:B------:R-:W-:Y:S05]  /*7e40*/  @!P0 BRA `(.L_x_90) ;  /* 0x00000000001c8947 */ /* 0x000fea0003800000 */
[----:B------:R-:W-:-:S13]  /*7e50*/  LOP3.LUT P2, RZ, R0, 0xff, RZ, 0xc0, !PT ;  /* 0x000000ff00ff7812 */ /* 0x000fda000784c0ff */
[----:B-1----:R-:W1:Y:S02]  /*7e60*/  @!P2 LDC.64 R4, c[0x0][0x588] ;  /* 0x00016200ff04ab82 */ /* 0x002e640000000a00 */
[----:B-1----:R-:W-:-:S04]  /*7e70*/  @!P2 ISETP.NE.U32.AND P0, PT, R4, RZ, PT ;  /* 0x000000ff0400a20c */ /* 0x002fc80003f05070 */
[----:B------:R-:W-:Y:S02]  /*7e80*/  @!P2 ISETP.NE.AND.EX P1, PT, R5, RZ, PT, P0 ;  /* 0x000000ff0500a20c */ /* 0x000fe40003f25300 */
[----:B--23-5:R-:W-:Y:S02]  /*7e90*/  @P2 FSETP.EQ.AND P0, PT, R3, RZ, PT ;  /* 0x000000ff0300220b */ /* 0x02cfe40003f02000 */
[----:B------:R-:W-:Y:S01]  /*7ea0*/  @!P2 PLOP3.LUT P0, PT, P1, PT, PT, 0x8, 0x0 ;  /* 0x000000000000a81c */ /* 0x000fe20000f0e170 */
[----:B------:R-:W-:-:S12]  /*7eb0*/  BRA `(.L_x_91) ;  /* 0x0000000000047947 */ /* 0x000fd80003800000 */
.L_x_90:
[----:B--23-5:R-:W-:-:S13]  /*7ec0*/  FSETP.EQ.AND P0, PT, R3, RZ, PT ;  /* 0x000000ff0300720b */ /* 0x02cfda0003f02000 */
.L_x_91:
[----:B------:R-:W-:Y:S02]  /*7ed0*/  ISETP.NE.AND P2, PT, R10, 0x3, PT ;  /* 0x000000030a00780c */ /* 0x000fe40003f45270 */
[----:B------:R-:W-:-:S04]  /*7ee0*/  ELECT P1, URZ, PT ;  /* 0x00000000003f782f */ /* 0x000fc80003820000 */
[----:B------:R-:W-:-:S07]  /*7ef0*/  PLOP3.LUT P0, PT, P1, P0, PT, 0x20, 0x0 ;  /* 0x000000000000781c */ /* 0x000fce0000f00470 */
[----:B------:R-:W-:Y:S06]  /*7f00*/  @!P2 BRA `(.L_x_92) ;  /* 0x000000000004a947 */ /* 0x000fec0003800000 */
[----:B------:R-:W-:Y:S01]  /*7f10*/  BPT.TRAP 0x1 ;  /* 0x000000040000795c */ /* 0x000fe20000300000 */
.L_x_92:
[----:B------:R-:W2:Y:S01]  /*7f20*/  S2UR UR42, SR_CgaCtaId ;  /* 0x00000000002a79c3 */ /* 0x000ea20000008800 */
[----:B------:R-:W-:Y:S01]  /*7f30*/  UMOV UR5, 0x400 ;  /* 0x0000040000057882 */ /* 0x000fe20000000000 */
[----:B-1----:R-:W-:Y:S01]  /*7f40*/  SHF.L.U32 R4, R8, 0x1f, RZ ;  /* 0x0000001f08047819 */ /* 0x002fe200000006ff */
[----:B--2---:R-:W-:-:S04]  /*7f50*/  ULEA UR6, UR42, UR5, 0x18 ;  /* 0x000000052a067291 */ /* 0x004fc8000f8ec03f */
[----:B------:R-:W-:-:S09]  /*7f60*/  ULEA UR5, UR4, UR6, 0x3 ;  /* 0x0000000604057291 */ /* 0x000fd2000f8e183f */
[----:B------:R-:W1:Y:S02]  /*7f70*/  SYNCS.PHASECHK.TRANS64.TRYWAIT P1, [UR5+0x98], R4 ;  /* 0x00009804ff0075a7 */ /* 0x000e640008020145 */
[----:B-1----:R-:W-:Y:S05]  /*7f80*/  @!P1 BRA `(.L_x_93) ;  /* 0x0000002000009947 */ /* 0x002fea0003800000 */
.L_x_139:
[----:B------:R-:W-:Y:S04]  /*7f90*/  BSSY B0, `(.L_x_94) ;  /* 0x000000f000007945 */ /* 0x000fe80003800000 */
[----:B------:R-:W-:Y:S05]  /*7fa0*/  @!P0 BRA `(.L_x_95) ;  /* 0x0000000000348947 */ /* 0x000fea0003800000 */
[----:B------:R-:W-:Y:S01]  /*7fb0*/  ULEA UR16, UR4, UR6, 0xd ;  /* 0x0000000604107291 */ /* 0x000fe2000f8e683f */
[----:B------:R-:W-:Y:S01]  /*7fc0*/  R2UR UR20, R6 ;  /* 0x00000000061472ca */ /* 0x000fe200000e0000 */
[----:B------:R-:W-:Y:S02]  /*7fd0*/  UIADD3 UR8, UP0, UR14, 0x3f0, URZ ;  /* 0x000003f00e087890 */ /* 0x000fe4000ff1e03f */
[----:B------:R-:W-:Y:S02]  /*7fe0*/  UIADD3 UR17, UR5, 0x80, URZ ;  /* 0x0000008005117890 */ /* 0x000fe4000fffe03f */
[----:B------:R-:W-:Y:S02]  /*7ff0*/  UIADD3 UR16, UR16, 0x200, URZ ;  /* 0x0000020010107890 */ /* 0x000fe4000fffe03f */
[----:B------:R-:W-:Y:S01]  /*8000*/  UIADD3.X UR9, URZ, UR15, URZ, UP0, !UPT ;  /* 0x0000000f3f097290 */ /* 0x000fe200087fe43f */
[----:B------:R-:W-:Y:S01]  /*8010*/  UMOV UR10, 0x0 ;  /* 0x00000000000a7882 */ /* 0x000fe20000000000 */
[----:B------:R-:W-:-:S07]  /*8020*/  UMOV UR11, 0x10000000 ;  /* 0x10000000000b7882 */ /* 0x000fce0000000000 */
[----:B------:R2:W-:Y:S02]  /*8030*/  UTMALDG.3D [UR16], [UR8], desc[UR10] ;  /* 0x00000a10080075b4 */ /* 0x0005e40008011000 */
[----:B--2---:R-:W-:Y:S05]  /*8040*/  @!P2 BRA `(.L_x_96) ;  /* 0x000000000004a947 */ /* 0x004fea0003800000 */
[----:B------:R-:W-:Y:S01]  /*8050*/  BPT.TRAP 0x1 ;  /* 0x000000040000795c */ /* 0x000fe20000300000 */
.L_x_96:
[----:B-1----:R-:W1:Y:S02]  /*8060*/  LDC R4, c[0x0][0x800] ;  /* 0x00020000ff047b82 */ /* 0x002e640000000800 */
[----:B-1----:R2:W-:Y:S02]  /*8070*/  SYNCS.ARRIVE.TRANS64.RED.A0TR RZ, [UR5+0x80], R4 ;  /* 0x00008004ffff79a7 */ /* 0x0025e40008300405 */
.L_x_95:
[----:B------:R-:W-:Y:S05]  /*8080*/  BSYNC B0 ;  /* 0x0000000000007941 */ /* 0x000fea0003800000 */
.L_x_94:
[----:B------:R-:W-:Y:S05]  /*8090*/  @!P2 BRA `(.L_x_97) ;  /* 0x000000000004a947 */ /* 0x000fea0003800000 */
[----:B------:R-:W-:Y:S01]  /*80a0*/  BPT.TRAP 0x1 ;  /* 0x000000040000795c */ /* 0x000fe20000300000 */
.L_x_97:
[----:B------:R-:W-:Y:S02]  /*80b0*/  UIADD3 UR5, UR5, 0x80, URZ ;  /* 0x0000008005057890 */ /* 0x000fe4000fffe03f */
[----:B------:R-:W-:Y:S02]  /*80c0*/  UIADD3 UR4, UR4, 0x1, URZ ;  /* 0x0000000104047890 */ /* 0x000fe4000fffe03f */
[----:B------:R-:W-:Y:S02]  /*80d0*/  UPRMT UR5, UR42, 0x654, UR5 ;  /* 0x000006542a057896 */ /* 0x000fe40008000005 */
[----:B------:R-:W-:-:S04]  /*80e0*/  UISETP.NE.AND UP0, UPT, UR4, 0x3, UPT ;  /* 0x000000030400788c */ /* 0x000fc8000bf05270 */
[----:B------:R-:W-:-:S03]  /*80f0*/  USEL UR7, URZ, 0x1, UP0 ;  /* 0x000000013f077887 */ /* 0x000fc60008000000 */
[----:B------:R-:W-:Y:S01]  /*8100*/  SYNCS.ARRIVE.TRANS64.RED.A1T0 RZ, [UR5], RZ ;  /* 0x000000ffffff79a7 */ /* 0x000fe20008100405 */
[----:B------:R-:W-:Y:S02]  /*8110*/  USEL UR5, UR4, URZ, UP0 ;  /* 0x0000003f04057287 */ /* 0x000fe40008000000 */
[----:B------:R-:W-:Y:S01]  /*8120*/  LOP3.LUT R8, R8, UR7, RZ, 0x3c, !PT ;  /* 0x0000000708087c12 */ /* 0x000fe2000f8e3cff */
[----:B------:R-:W-:Y:S09]  /*8130*/  @!P2 BRA `(.L_x_98) ;  /* 0x000000000004a947 */ /* 0x000ff20003800000 */
[----:B------:R-:W-:Y:S01]  /*8140*/  BPT.TRAP 0x1 ;  /* 0x000000040000795c */ /* 0x000fe20000300000 */
.L_x_98:
[----:B------:R-:W-:Y:S01]  /*8150*/  ULEA UR4, UR5, UR6, 0x3 ;  /* 0x0000000605047291 */ /* 0x000fe2000f8e183f */
[----:B-12---:R-:W-:-:S08]  /*8160*/  SHF.L.U32 R4, R8, 0x1f, RZ ;  /* 0x0000001f08047819 */ /* 0x006fd000000006ff */
[----:B------:R-:W1:Y:S02]  /*8170*/  SYNCS.PHASECHK.TRANS64.TRYWAIT P1, [UR4+0x98], R4 ;  /* 0x00009804ff0075a7 */ /* 0x000e640008020144 */
[----:B-1----:R-:W-:Y:S05]  /*8180*/  @!P1 BRA `(.L_x_99) ;  /* 0x0000001c00989947 */ /* 0x002fea0003800000 */
.L_x_140:
[----:B------:R-:W-:Y:S04]  /*8190*/  BSSY B0, `(.L_x_100) ;  /* 0x0000011000007945 */ /* 0x000fe80003800000 */
[----:B------:R-:W-:Y:S05]  /*81a0*/  @!P0 BRA `(.L_x_101) ;  /* 0x00000000003c8947 */ /* 0x000fea0003800000 */
[----:B------:R-:W-:Y:S01]  /*81b0*/  ULEA UR8, UR5, UR6, 0xd ;  /* 0x0000000605087291 */ /* 0x000fe2000f8e683f */
[----:B------:R-:W-:Y:S01]  /*81c0*/  R2UR UR12, R6 ;  /* 0x00000000060c72ca */ /* 0x000fe200000e0000 */
[----:B------:R-:W-:Y:S02]  /*81d0*/  UIADD3 UR16, UP0, UR14, 0x3f0, URZ ;  /* 0x000003f00e107890 */ /* 0x000fe4000ff1e03f */
[----:B------:R-:W-:Y:S02]  /*81e0*/  UIADD3 UR10, UR18, 0x20, URZ ;  /* 0x00000020120a7890 */ /* 0x000fe4000fffe03f */
[----:B------:R-:W-:Y:S02]  /*81f0*/  UIADD3 UR9, UR4, 0x80, URZ ;  /* 0x0000008004097890 */ /* 0x000fe4000fffe03f */
[----:B------:R-:W-:Y:S02]  /*8200*/  UIADD3 UR8, UR8, 0x200, URZ ;  /* 0x0000020008087890 */ /* 0x000fe4000fffe03f */
[----:B------:R-:W-:Y:S01]  /*8210*/  UIADD3.X UR17, URZ, UR15, URZ, UP0, !UPT ;  /* 0x0000000f3f117290 */ /* 0x000fe200087fe43f */
[----:B------:R-:W-:Y:S01]  /*8220*/  UMOV UR20, 0x0 ;  /* 0x0000000000147882 */ /* 0x000fe20000000000 */
[----:B------:R-:W-:Y:S01]  /*8230*/  UMOV UR21, 0x10000000 ;  /* 0x1000000000157882 */ /* 0x000fe20000000000 */
[----:B------:R-:W-:-:S06]  /*8240*/  UMOV UR11, UR19 ;  /* 0x00000013000b7c82 */ /* 0x000fcc0008000000 */
[----:B------:R2:W-:Y:S02]  /*8250*/  UTMALDG.3D [UR8], [UR16], desc[UR20] ;  /* 0x00001408100075b4 */ /* 0x0005e40008011000 */
[----:B--2---:R-:W-:Y:S05]  /*8260*/  @!P2 BRA `(.L_x_102) ;  /* 0x000000000004a947 */ /* 0x004fea0003800000 */
[----:B------:R-:W-:Y:S01]  /*8270*/  BPT.TRAP 0x1 ;  /* 0x000000040000795c */ /* 0x000fe20000300000 */
.L_x_102:
[----:B-1----:R-:W1:Y:S02]  /*8280*/  LDC R4, c[0x0][0x800] ;  /* 0x00020000ff047b82 */ /* 0x002e640000000800 */
[----:B-1----:R2:W-:Y:S02]  /*8290*/  SYNCS.ARRIVE.TRANS64.RED.A0TR RZ, [UR4+0x80], R4 ;  /* 0x00008004ffff79a7 */ /* 0x0025e40008300404 */
.L_x_101:
[----:B------:R-:W-:Y:S05]  /*82a0*/  BSYNC B0 ;  /* 0x0000000000007941 */ /* 0x000fea0003800000 */
.L_x_100:
[----:B------:R-:W-:Y:S05]  /*82b0*/  @!P2 BRA `(.L_x_103) ;  /* 0x000000000004a947 */ /* 0x000fea0003800000 */
[----:B------:R-:W-:Y:S01]  /*82c0*/  BPT.TRAP 0x1 ;  /* 0x000000040000795c */ /* 0x000fe20000300000 */
.L_x_103:
[----:B------:R-:W-:Y:S01]  /*82d0*/  UIADD3 UR4, UR4, 0x80, URZ ;  /* 0x0000008004047890 */ /* 0x000fe2000fffe03f */
[----:B------:R-:W-:Y:S01]  /*82e0*/  IADD3 R16, P0, R16, UR36, RZ ;  /* 0x0000002410107c10 */ /* 0x000fe2000ff1e0ff */
[----:B------:R-:W-:Y:S01]  /*82f0*/  IMAD.MOV.U32 R13, RZ, RZ, -0x1 ;  /* 0xffffffffff0d7424 */ /* 0x000fe200078e00ff */
[----:B-12---:R-:W-:Y:S01]  /*8300*/  PRMT R4, RZ, 0x7610, R4 ;  /* 0x00007610ff047816 */ /* 0x006fe20000000004 */
[----:B------:R-:W-:Y:S01]  /*8310*/  UPRMT UR4, UR42, 0x654, UR4 ;  /* 0x000006542a047896 */ /* 0x000fe20008000004 */
[----:B------:R-:W-:Y:S01]  /*8320*/  IADD3.X R17, R17, UR41, RZ, P0, !PT ;  /* 0x0000002911117c10 */ /* 0x000fe200087fe4ff */
[----:B------:R-:W-:Y:S01]  /*8330*/  IMAD.MOV.U32 R7, RZ, RZ, -0x1 ;  /* 0xffffffffff077424 */ /* 0x000fe200078e00ff */
[----:B------:R-:W-:Y:S01]  /*8340*/  ISETP.GE.U32.AND P0, PT, R16, UR24, PT ;  /* 0x0000001810007c0c */ /* 0x000fe2000bf06070 */
[----:B------:R-:W-:-:S03]  /*8350*/  IMAD.MOV.U32 R6, RZ, RZ, -0x1 ;  /* 0xffffffffff067424 */ /* 0x000fc600078e00ff */
[----:B------:R-:W-:Y:S02]  /*8360*/  ISETP.GE.U32.AND.EX P0, PT, R17, UR25, PT, P0 ;  /* 0x0000001911007c0c */ /* 0x000fe4000bf06100 */
[----:B------:R-:W-:Y:S01]  /*8370*/  SYNCS.ARRIVE.TRANS64.RED.A1T0 RZ, [UR4], RZ ;  /* 0x000000ffffff79a7 */ /* 0x000fe20008100404 */
[----:B------:R-:W-:-:S04]  /*8380*/  UIADD3 UR4, UR5, 0x1, URZ ;  /* 0x0000000105047890 */ /* 0x000fc8000fffe03f */
[----:B------:R-:W-:-:S04]  /*8390*/  UISETP.NE.AND UP0, UPT, UR4, 0x3, UPT ;  /* 0x000000030400788c */ /* 0x000fc8000bf05270 */
[----:B------:R-:W-:Y:S02]  /*83a0*/  USEL UR5, URZ, 0x1, UP0 ;  /* 0x000000013f057887 */ /* 0x000fe40008000000 */
[----:B------:R-:W-:-:S04]  /*83b0*/  USEL UR4, UR4, URZ, UP0 ;  /* 0x0000003f04047287 */ /* 0x000fc80008000000 */
[----:B------:R-:W-:Y:S01]  /*83c0*/  LOP3.LUT R8, R8, UR5, RZ, 0x3c, !PT ;  /* 0x0000000508087c12 */ /* 0x000fe2000f8e3cff */
[----:B------:R-:W-:Y:S07]  /*83d0*/  @P0 BRA `(.L_x_104) ;  /* 0x0000000400580947 */ /* 0x000fee0003800000 */
[----:B------:R-:W1:Y:S01]  /*83e0*/  S2R R13, SR_CTAID.X ;  /* 0x00000000000d7919 */ /* 0x000e620000002500 */
[----:B------:R-:W2:Y:S01]  /*83f0*/  LDC.64 R14, c[0x0][0x8d0] ;  /* 0x00023400ff0e7b82 */ /* 0x000ea20000000a00 */
[----:B------:R-:W-:Y:S01]  /*8400*/  ULDC UR5, c[0x0][0x150] ;  /* 0x0000540000057ab9 */ /* 0x000fe20000000800 */
[----:B------:R-:W-:Y:S01]  /*8410*/  IMAD.MOV.U32 R22, RZ, RZ, R17 ;  /* 0x000000ffff167224 */ /* 0x000fe200078e0011 */
[----:B------:R-:W3:Y:S05]  /*8420*/  S2R R20, SR_CTAID.Y ;  /* 0x0000000000147919 */ /* 0x000eea0000002600 */
[----:B------:R-:W4:Y:S08]  /*8430*/  LDC R6, c[0x0][0x144] ;  /* 0x00005100ff067b82 */ /* 0x000f300000000800 */
[----:B------:R-:W4:Y:S01]  /*8440*/  LDC R21, c[0x0][0x8d8] ;  /* 0x00023600ff157b82 */ /* 0x000f220000000800 */
[----:B--2---:R-:W-:-:S04]  /*8450*/  ISETP.NE.U32.AND P0, PT, R14, RZ, PT ;  /* 0x000000ff0e00720c */ /* 0x004fc80003f05070 */
[----:B------:R-:W-:Y:S02]  /*8460*/  ISETP.NE.AND.EX P0, PT, R15, RZ, PT, P0 ;  /* 0x000000ff0f00720c */ /* 0x000fe40003f05300 */
[----:B-1----:R-:W-:Y:S02]  /*8470*/  I2FP.F32.U32 R4, R13 ;  /* 0x0000000d00047245 */ /* 0x002fe40000201000 */
[----:B---3--:R-:W-:-:S03]  /*8480*/  I2FP.F32.U32 R18, R20 ;  /* 0x0000001400127245 */ /* 0x008fc60000201000 */
[----:B------:R-:W-:-:S06]  /*8490*/  FMUL R4, R4, UR5 ;  /* 0x0000000504047c20 */ /* 0x000fcc0008400000 */
[----:B------:R-:W1:Y:S02]  /*84a0*/  F2I.U32.TRUNC.NTZ R4, R4 ;  /* 0x0000000400047305 */ /* 0x000e64000020f000 */
[----:B-1----:R-:W-:-:S04]  /*84b0*/  IMAD.MOV R5, RZ, RZ, -R4 ;  /* 0x000000ffff057224 */ /* 0x002fc800078e0a04 */
[----:B----4-:R-:W-:Y:S02]  /*84c0*/  IMAD R13, R6, R5, R13 ;  /* 0x00000005060d7224 */ /* 0x010fe400078e020d */
[----:B------:R-:W-:Y:S01]  /*84d0*/  IMAD.MOV.U32 R6, RZ, RZ, R16 ;  /* 0x000000ffff067224 */ /* 0x000fe200078e0010 */
[----:B------:R-:W-:Y:S06]  /*84e0*/  @!P0 BRA `(.L_x_105) ;  /* 0x0000000000308947 */ /* 0x000fec0003800000 */
[----:B------:R-:W1:Y:S02]  /*84f0*/  LDC R5, c[0x0][0x8dc] ;  /* 0x00023700ff057b82 */ /* 0x000e640000000800 */
[----:B-1----:R-:W-:-:S05]  /*8500*/  IADD3 R5, P0, R16, R5, RZ ;  /* 0x0000000510057210 */ /* 0x002fca0007f1e0ff */
[----:B------:R-:W-:-:S04]  /*8510*/  IMAD.X R23, RZ, RZ, R17, P0 ;  /* 0x000000ffff177224 */ /* 0x000fc800000e0611 */
[----:B------:R-:W-:-:S04]  /*8520*/  IMAD.WIDE.U32 R6, R23, R14, RZ ;  /* 0x0000000e17067225 */ /* 0x000fc800078e00ff */
[----:B------:R-:W-:-:S04]  /*8530*/  IMAD.WIDE.U32 R6, P0, R5, R15, R6 ;  /* 0x0000000f05067225 */ /* 0x000fc80007800006 */
[----:B------:R-:W-:Y:S01]  /*8540*/  IMAD.WIDE.U32 R4, R5, R14, RZ ;  /* 0x0000000e05047225 */ /* 0x000fe200078e00ff */
[----:B------:R-:W-:-:S04]  /*8550*/  MOV R4, R7 ;  /* 0x0000000700047202 */ /* 0x000fc80000000f00 */
[----:B------:R-:W-:Y:S01]  /*8560*/  IADD3 RZ, P1, R5, R6, RZ ;  /* 0x0000000605ff7210 */ /* 0x000fe20007f3e0ff */
[----:B------:R-:W-:-:S04]  /*8570*/  IMAD.X R5, RZ, RZ, RZ, P0 ;  /* 0x000000ffff057224 */ /* 0x000fc800000e06ff */
[----:B------:R-:W-:-:S04]  /*8580*/  IMAD.WIDE.U32.X R4, R23, R15, R4, P1 ;  /* 0x0000000f17047225 */ /* 0x000fc800008e0404 */
[----:B------:R-:W-:Y:S02]  /*8590*/  IMAD.MOV.U32 R6, RZ, RZ, R4 ;  /* 0x000000ffff067224 */ /* 0x000fe400078e0004 */
[----:B------:R-:W-:-:S07]  /*85a0*/  IMAD.MOV.U32 R22, RZ, RZ, R5 ;  /* 0x000000ffff167224 */ /* 0x000fce00078e0005 */
.L_x_105:
[----:B------:R-:W-:Y:S01]  /*85b0*/  ULDC UR5, c[0x0][0x154] ;  /* 0x0000550000057ab9 */ /* 0x000fe20000000800 */
[----:B------:R-:W1:Y:S01]  /*85c0*/  LDC R7, c[0x0][0x148] ;  /* 0x00005200ff077b82 */ /* 0x000e620000000800 */
[----:B------:R-:W-:Y:S01]  /*85d0*/  FMUL R14, R18, UR5 ;  /* 0x00000005120e7c20 */ /* 0x000fe20008400000 */
[----:B------:R-:W-:Y:S02]  /*85e0*/  ISETP.NE.AND P2, PT, R2, 0x1, PT ;  /* 0x000000010200780c */ /* 0x000fe40003f45270 */
[-CC-:B------:R-:W-:Y:S02]  /*85f0*/  SHF.R.U64 R18, R6, R21.reuse, R22.reuse ;  /* 0x0000001506127219 */ /* 0x180fe40000001216 */
[----:B------:R-:W-:Y:S01]  /*8600*/  SHF.R.U32.HI R21, RZ, R21, R22 ;  /* 0x00000015ff157219 */ /* 0x000fe20000011616 */
[----:B------:R-:W2:Y:S01]  /*8610*/  F2I.U32.TRUNC.NTZ R14, R14 ;  /* 0x0000000e000e7305 */ /* 0x000ea2000020f000 */
[----:B------:R-:W3:Y:S01]  /*8620*/  LDC.64 R4, c[0x0][0x8c8] ;  /* 0x00023200ff047b82 */ /* 0x000ee20000000a00 */
[----:B------:R-:W-:-:S05]  /*8630*/  IADD3 R23, P0, RZ, -R18, RZ ;  /* 0x80000012ff177210 */ /* 0x000fca0007f1e0ff */
[----:B------:R-:W-:Y:S02]  /*8640*/  IMAD.X R21, RZ, RZ, ~R21, P0 ;  /* 0x000000ffff157224 */ /* 0x000fe400000e0e15 */
[----:B------:R-:W4:Y:S01]  /*8650*/  LDC R22, c[0x0][0x8c0] ;  /* 0x00023000ff167b82 */ /* 0x000f220000000800 */
[----:B--2---:R-:W-:-:S07]  /*8660*/  IMAD.MOV R15, RZ, RZ, -R14 ;  /* 0x000000ffff0f7224 */ /* 0x004fce00078e0a0e */
[----:B------:R-:W2:Y:S01]  /*8670*/  LDC R27, c[0x0][0x900] ;  /* 0x00024000ff1b7b82 */ /* 0x000ea20000000800 */
[----:B-1----:R-:W-:-:S07]  /*8680*/  @P2 IMAD R13, R7, R15, R20 ;  /* 0x0000000f070d2224 */ /* 0x002fce00078e0214 */
[----:B------:R-:W1:Y:S01]  /*8690*/  LDC.64 R14, c[0x0][0x8e8] ;  /* 0x00023a00ff0e7b82 */ /* 0x000e620000000a00 */
[----:B---3--:R-:W-:-:S04]  /*86a0*/  IMAD R6, R21, R4, RZ ;  /* 0x0000000415067224 */ /* 0x008fc800078e02ff */
[C---:B------:R-:W-:Y:S02]  /*86b0*/  IMAD R7, R23.reuse, R5, R6 ;  /* 0x0000000517077224 */ /* 0x040fe400078e0206 */
[----:B------:R-:W-:Y:S01]  /*86c0*/  IMAD.WIDE.U32 R4, R23, R4, R16 ;  /* 0x0000000417047225 */ /* 0x000fe200078e0010 */
[----:B------:R-:W3:Y:S03]  /*86d0*/  LDC R6, c[0x0][0x8b0] ;  /* 0x00022c00ff067b82 */ /* 0x000ee60000000800 */
[----:B------:R-:W-:-:S05]  /*86e0*/  IMAD.IADD R5, R5, 0x1, R7 ;  /* 0x0000000105057824 */ /* 0x000fca00078e0207 */
[-CC-:B----4-:R-:W-:Y:S01]  /*86f0*/  SHF.R.U64 R26, R4, R22.reuse, R5.reuse ;  /* 0x00000016041a7219 */ /* 0x190fe20000001205 */
[----:B------:R-:W4:Y:S01]  /*8700*/  LDC R25, c[0x0][0x8f0] ;  /* 0x00023c00ff197b82 */ /* 0x000f220000000800 */
[----:B------:R-:W-:Y:S02]  /*8710*/  SHF.R.U32.HI R5, RZ, R22, R5 ;  /* 0x00000016ff057219 */ /* 0x000fe40000011605 */
[----:B-1----:R-:W-:-:S05]  /*8720*/  ISETP.NE.U32.AND P0, PT, R14, RZ, PT ;  /* 0x000000ff0e00720c */ /* 0x002fca0003f05070 */
[----:B------:R-:W1:Y:S01]  /*8730*/  LDC R24, c[0x0][0x8e0] ;  /* 0x00023800ff187b82 */ /* 0x000e620000000800 */
[----:B------:R-:W-:Y:S02]  /*8740*/  ISETP.NE.AND.EX P0, PT, R15, RZ, PT, P0 ;  /* 0x000000ff0f00720c */ /* 0x000fe40003f05300 */
[----:B---3--:R-:W-:-:S05]  /*8750*/  SHF.R.U64 R23, R26, R6, R5 ;  /* 0x000000061a177219 */ /* 0x008fca0000001205 */
[----:B------:R-:W3:Y:S01]  /*8760*/  LDC R22, c[0x0][0x8b8] ;  /* 0x00022e00ff167b82 */ /* 0x000ee20000000800 */
[----:B------:R-:W-:-:S04]  /*8770*/  SHF.R.U32.HI R4, RZ, R6, R5 ;  /* 0x00000006ff047219 */ /* 0x000fc80000011605 */
[-CC-:B--2---:R-:W-:Y:S02]  /*8780*/  SHF.R.U64 R21, R23, R27.reuse, R4.reuse ;  /* 0x0000001b17157219 */ /* 0x184fe40000001204 */
[----:B------:R-:W-:Y:S01]  /*8790*/  SHF.R.U32.HI R27, RZ, R27, R4 ;  /* 0x0000001bff1b7219 */ /* 0x000fe20000011604 */
[----:B------:R-:W2:Y:S02]  /*87a0*/  LDC R20, c[0x0][0x8a8] ;  /* 0x00022a00ff147b82 */ /* 0x000ea40000000800 */
[----:B------:R-:W-:Y:S02]  /*87b0*/  IMAD.MOV.U32 R4, RZ, RZ, R21 ;  /* 0x000000ffff047224 */ /* 0x000fe400078e0015 */
[----:B------:R-:W-:Y:S01]  /*87c0*/  IMAD.MOV.U32 R5, RZ, RZ, R27 ;  /* 0x000000ffff057224 */ /* 0x000fe200078e001b */
[----:B----4-:R-:W-:Y:S06]  /*87d0*/  @!P0 BRA `(.L_x_106) ;  /* 0x0000000000288947 */ /* 0x010fec0003800000 */
[----:B------:R-:W4:Y:S02]  /*87e0*/  LDC R4, c[0x0][0x8f4] ;  /* 0x00023d00ff047b82 */ /* 0x000f240000000800 */
[----:B----4-:R-:W-:-:S05]  /*87f0*/  IADD3 R5, P0, R21, R4, RZ ;  /* 0x0000000415057210 */ /* 0x010fca0007f1e0ff */
[----:B------:R-:W-:-:S04]  /*8800*/  IMAD.X R27, RZ, RZ, R27, P0 ;  /* 0x000000ffff1b7224 */ /* 0x000fc800000e061b */
[----:B------:R-:W-:-:S04]  /*8810*/  IMAD.WIDE.U32 R6, R27, R14, RZ ;  /* 0x0000000e1b067225 */ /* 0x000fc800078e00ff */
[----:B------:R-:W-:-:S04]  /*8820*/  IMAD.WIDE.U32 R6, P0, R5, R15, R6 ;  /* 0x0000000f05067225 */ /* 0x000fc80007800006 */
[----:B------:R-:W-:-:S04]  /*8830*/  IMAD.WIDE.U32 R4, R5, R14, RZ ;  /* 0x0000000e05047225 */ /* 0x000fc800078e00ff */
[----:B------:R-:W-:Y:S01]  /*8840*/  IMAD.MOV.U32 R4, RZ, RZ, R7 ;  /* 0x000000ffff047224 */ /* 0x000fe200078e0007 */
[----:B------:R-:W-:Y:S01]  /*8850*/  IADD3 RZ, P1, R5, R6, RZ ;  /* 0x0000000605ff7210 */ /* 0x000fe20007f3e0ff */
[----:B------:R-:W-:-:S04]  /*8860*/  IMAD.X R5, RZ, RZ, RZ, P0 ;  /* 0x000000ffff057224 */ /* 0x000fc800000e06ff */
[----:B------:R-:W-:-:S08]  /*8870*/  IMAD.WIDE.U32.X R4, R27, R15, R4, P1 ;  /* 0x0000000f1b047225 */ /* 0x000fd000008e0404 */
.L_x_106:
[----:B------:R-:W-:Y:S01]  /*8880*/  SHF.R.U64 R25, R4, R25, R5 ;  /* 0x0000001904197219 */ /* 0x000fe20000001205 */
[----:B------:R-:W-:Y:S01]  /*8890*/  IMAD.MOV.U32 R6, RZ, RZ, R18 ;  /* 0x000000ffff067224 */ /* 0x000fe200078e0012 */
[----:B------:R-:W-:Y:S02]  /*88a0*/  LOP3.LUT R4, R23, R12, RZ, 0xc0, !PT ;  /* 0x0000000c17047212 */ /* 0x000fe400078ec0ff */
[----:B------:R-:W-:Y:S01]  /*88b0*/  LOP3.LUT R26, R26, R11, RZ, 0xc0, !PT ;  /* 0x0000000b1a1a7212 */ /* 0x000fe200078ec0ff */
[----:B------:R-:W-:Y:S02]  /*88c0*/  IMAD.MOV R5, RZ, RZ, -R25 ;  /* 0x000000ffff057224 */ /* 0x000fe400078e0a19 */
[----:B------:R-:W-:Y:S02]  /*88d0*/  IMAD R4, R9, R25, R4 ;  /* 0x0000001909047224 */ /* 0x000fe400078e0204 */
[----:B-1----:R-:W-:Y:S02]  /*88e0*/  IMAD R21, R5, R24, R21 ;  /* 0x0000001805157224 */ /* 0x002fe400078e0215 */
[----:B---3--:R-:W-:Y:S01]  /*88f0*/  IMAD R13, R4, R22, R13 ;  /* 0x00000016040d7224 */ /* 0x008fe200078e020d */
[----:B------:R-:W-:Y:S01]  /*8900*/  MOV R4, 0x1 ;  /* 0x0000000100047802 */ /* 0x000fe20000000f00 */
[----:B--2---:R-:W-:-:S05]  /*8910*/  IMAD R20, R21, R20, R26 ;  /* 0x0000001415147224 */ /* 0x004fca00078e021a */
[----:B------:R-:W-:Y:S02]  /*8920*/  SEL R7, R20, R13, !P2 ;  /* 0x0000000d14077207 */ /* 0x000fe40005000000 */
[----:B------:R-:W-:-:S07]  /*8930*/  SEL R13, R13, R20, !P2 ;  /* 0x000000140d0d7207 */ /* 0x000fce0005000000 */
.L_x_104:
[----:B------:R-:W-:-:S13]  /*8940*/  LOP3.LUT P0, RZ, R4, 0xff, RZ, 0xc0, !PT ;  /* 0x000000ff04ff7812 */ /* 0x000fda000780c0ff */
[----:B------:R-:W-:Y:S05]  /*8950*/  @P0 BRA `(.L_x_107) ;  /* 0xfffffff000f00947 */ /* 0x000fea000383ffff */
.L_x_87:
[----:B------:R-:W-:-:S13]  /*8960*/  ELECT P0, URZ, PT ;  /* 0x00000000003f782f */ /* 0x000fda0003800000 */
[----:B------:R-:W-:Y:S05]  /*8970*/  @!P0 BRA `(.L_x_11) ;  /* 0x0000001400108947 */ /* 0x000fea0003800000 */
[----:B------:R-:W-:-:S04]  /*8980*/  LOP3.LUT R19, R19, 0x2, RZ, 0xfc, !PT ;  /* 0x0000000213137812 */ /* 0x000fc800078efcff */
[----:B------:R-:W-:-:S13]  /*8990*/  ISETP.NE.AND P1, PT, R19, 0x3, PT ;  /* 0x000000031300780c */ /* 0x000fda0003f25270 */
[----:B------:R-:W-:Y:S05]  /*89a0*/  @!P1 BRA `(.L_x_108) ;  /* 0x0000000000049947 */ /* 0x000fea0003800000 */
[----:B------:R-:W-:Y:S01]  /*89b0*/  BPT.TRAP 0x1 ;  /* 0x000000040000795c */ /* 0x000fe20000300000 */
.L_x_108:
[----:B------:R-:W-:Y:S01]  /*89c0*/  IMAD.U32 R7, RZ, RZ, UR42 ;  /* 0x0000002aff077e24 */ /* 0x000fe2000f8e00ff */
[----:B------:R-:W-:Y:S01]  /*89d0*/  MOV R0, 0x400 ;  /* 0x0000040000007802 */ /* 0x000fe20000000f00 */
[----:B------:R-:W-:-:S03]  /*89e0*/  IMAD.U32 R2, RZ, RZ, UR4 ;  /* 0x00000004ff027e24 */ /* 0x000fc6000f8e00ff */
[----:B------:R-:W-:Y:S02]  /*89f0*/  LEA R7, R7, R0, 0x18 ;  /* 0x0000000007077211 */ /* 0x000fe400078ec0ff */
[----:B------:R-:W-:-:S03]  /*8a00*/  SHF.L.U32 R0, R8, 0x1f, RZ ;  /* 0x0000001f08007819 */ /* 0x000fc600000006ff */
[----:B--2--5:R-:W-:-:S04]  /*8a10*/  IMAD R3, R2, 0x8, R7 ;  /* 0x0000000802037824 */ /* 0x024fc800078e0207 */
[----:B------:R-:W2:Y:S02]  /*8a20*/  SYNCS.PHASECHK.TRANS64.TRYWAIT P0, [R3+URZ+0x98], R0 ;  /* 0x00009800030075a7 */ /* 0x000ea4000800017f */
[----:B--2---:R-:W-:Y:S05]  /*8a30*/  @!P0 BRA `(.L_x_109) ;  /* 0x0000001400848947 */ /* 0x004fea0003800000 */
.L_x_141:
[----:B------:R-:W-:Y:S05]  /*8a40*/  @!P1 BRA `(.L_x_110) ;  /* 0x0000000000049947 */ /* 0x000fea0003800000 */
[----:B------:R-:W-:Y:S01]  /*8a50*/  BPT.TRAP 0x1 ;  /* 0x000000040000795c */ /* 0x000fe20000300000 */
.L_x_110:
[----:B------:R-:W-:-:S04]  /*8a60*/  UIADD3 UR5, UR4, 0x1, URZ ;  /* 0x0000000104057890 */ /* 0x000fc8000fffe03f */
[----:B------:R-:W-:Y:S02]  /*8a70*/  UISETP.NE.AND UP0, UPT, UR5, 0x3, UPT ;  /* 0x000000030500788c */ /* 0x000fe4000bf05270 */
[----:B------:R-:W-:Y:S02]  /*8a80*/  IMAD.U32 R2, RZ, RZ, UR5 ;  /* 0x00000005ff027e24 */ /* 0x000fe4000f8e00ff */
[----:B------:R-:W-:Y:S02]  /*8a90*/  USEL UR5, URZ, 0x1, UP0 ;  /* 0x000000013f057887 */ /* 0x000fe40008000000 */
[----:B------:R-:W-:-:S04]  /*8aa0*/  PLOP3.LUT P0, PT, PT, PT, UP0, 0x80, 0x0 ;  /* 0x000000000000781c */ /* 0x000fc80003f0f008 */
[----:B------:R-:W-:Y:S02]  /*8ab0*/  SEL R2, R2, RZ, P0 ;  /* 0x000000ff02027207 */ /* 0x000fe40000000000 */
[----:B--2---:R-:W-:-:S03]  /*8ac0*/  LOP3.LUT R3, R8, UR5, RZ, 0x3c, !PT ;  /* 0x0000000508037c12 */ /* 0x004fc6000f8e3cff */
[----:B-1----:R-:W-:Y:S01]  /*8ad0*/  IMAD R5, R2, 0x8, R7 ;  /* 0x0000000802057824 */ /* 0x002fe200078e0207 */
[----:B------:R-:W-:-:S04]  /*8ae0*/  SHF.L.U32 R0, R3, 0x1f, RZ ;  /* 0x0000001f03007819 */ /* 0x000fc800000006ff */
[----:B------:R-:W1:Y:S02]  /*8af0*/  SYNCS.PHASECHK.TRANS64.TRYWAIT P0, [R5+URZ+0x98], R0 ;  /* 0x00009800050075a7 */ /* 0x000e64000800017f */
[----:B-1----:R-:W-:Y:S05]  /*8b00*/  @!P0 BRA `(.L_x_111) ;  /* 0x0000001400648947 */ /* 0x002fea0003800000 */
.L_x_142:
[----:B------:R-:W-:Y:S05]  /*8b10*/  @!P1 BRA `(.L_x_112) ;  /* 0x0000000000049947 */ /* 0x000fea0003800000 */
[----:B------:R-:W-:Y:S01]  /*8b20*/  BPT.TRAP 0x1 ;  /* 0x000000040000795c */ /* 0x000fe20000300000 */
.L_x_112:
[----:B-1----:R-:W-:-:S05]  /*8b30*/  VIADD R0, R2, 0x1 ;  /* 0x0000000102007836 */ /* 0x002fca0000000000 */
[----:B------:R-:W-:-:S04]  /*8b40*/  ISETP.NE.AND P0, PT, R0, 0x3, PT ;  /* 0x000000030000780c */ /* 0x000fc80003f05270 */
[----:B------:R-:W-:Y:S02]  /*8b50*/  SEL R2, RZ, 0x1, P0 ;  /* 0x00000001ff027807 */ /* 0x000fe40000000000 */
[----:B------:R-:W-:Y:S02]  /*8b60*/  SEL R0, R0, RZ, P0 ;  /* 0x000000ff00007207 */ /* 0x000fe40000000000 */
[----:B------:R-:W-:-:S03]  /*8b70*/  LOP3.LUT R2, R3, R2, RZ, 0x3c, !PT ;  /* 0x0000000203027212 */ /* 0x000fc600078e3cff */
[----:B------:R-:W-:Y:S01]  /*8b80*/  IMAD R3, R0, 0x8, R7 ;  /* 0x0000000800037824 */ /* 0x000fe200078e0207 */
[----:B------:R-:W-:-:S07]  /*8b90*/  SHF.L.U32 R0, R2, 0x1f, RZ ;  /* 0x0000001f02007819 */ /* 0x000fce00000006ff */
.L_x_113:
[----:B-1----:R1:W2:Y:S02]  /*8ba0*/  SYNCS.PHASECHK.TRANS64.TRYWAIT P0, [R3+URZ+0x98], R0 ;  /* 0x00009800030075a7 */ /* 0x0022a4000800017f */
[----:B--2---:R-:W-:Y:S05]  /*8bb0*/  @!P0 NANOSLEEP.SYNCS 0x989680 ;  /* 0x009896800000895d */ /* 0x004fea0003900000 */
[----:B------:R-:W2:Y:S02]  /*8bc0*/  @!P0 SYNCS.PHASECHK.TRANS64 P0, [R3+URZ+0x98], R0 ;  /* 0x00009800030085a7 */ /* 0x000ea4000800007f */
[----:B--2---:R-:W-:Y:S05]  /*8bd0*/  @P0 BRA `(.L_x_11) ;  /* 0x0000001000780947 */ /* 0x004fea0003800000 */
[----:B------:R-:W-:Y:S05]  /*8be0*/  BRA `(.L_x_113) ;  /* 0xfffffffc00ec7947 */ /* 0x000fea000383ffff */
.L_x_82:
[----:B------:R-:W-:Y:S01]  /*8bf0*/  LOP3.LUT P0, RZ, R10, 0xff, RZ, 0xc0, !PT ;  /* 0x000000ff0aff7812 */ /* 0x000fe2000780c0ff */
[----:B------:R-:W-:Y:S02]  /*8c00*/  IMAD.MOV.U32 R3, RZ, RZ, 0x1 ;  /* 0x00000001ff037424 */ /* 0x000fe400078e00ff */
[----:B------:R-:W-:-:S10]  /*8c10*/  IMAD.MOV.U32 R0, RZ, RZ, RZ ;  /* 0x000000ffff007224 */ /* 0x000fd400078e00ff */
[----:B------:R-:W-:Y:S05]  /*8c20*/  @!P0 BRA `(.L_x_114) ;  /* 0x0000000c00208947 */ /* 0x000fea0003800000 */
[----:B------:R-:W1:Y:S01]  /*8c30*/  LDC R0, c[0x0][0x28c] ;  /* 0x0000a300ff007b82 */ /* 0x000e620000000800 */
[C---:B------:R-:W-:Y:S01]  /*8c40*/  LOP3.LUT P2, RZ, R18.reuse, 0x7f, RZ, 0xc0, !PT ;  /* 0x0000007f12ff7812 */ /* 0x040fe2000784c0ff */
[----:B------:R-:W-:Y:S01]  /*8c50*/  ULDC UR5, c[0x0][0x900] ;  /* 0x0002400000057ab9 */ /* 0x000fe20000000800 */
[----:B------:R-:W-:Y:S01]  /*8c60*/  LOP3.LUT P0, RZ, R18, 0x1f, RZ, 0xc0, !PT ;  /* 0x0000001f12ff7812 */ /* 0x000fe2000780c0ff */
[----:B------:R-:W-:Y:S01]  /*8c70*/  UMOV UR6, 0xffffffff ;  /* 0xffffffff00067882 */ /* 0x000fe20000000000 */
[----:B------:R-:W-:Y:S01]  /*8c80*/  BSSY B0, `(.L_x_114) ;  /* 0x00000c2000007945 */ /* 0x000fe20003800000 */
[----:B------:R-:W-:Y:S01]  /*8c90*/  USHF.L.U32 UR6, UR6, UR5, URZ ;  /* 0x0000000506067299 */ /* 0x000fe2000800063f */
[----:B------:R-:W-:Y:S01]  /*8ca0*/  MOV R10, 0x1 ;  /* 0x00000001000a7802 */ /* 0x000fe20000000f00 */
[----:B------:R-:W-:Y:S01]  /*8cb0*/  ULDC UR4, c[0x0][0x8a8] ;  /* 0x00022a0000047ab9 */ /* 0x000fe20000000800 */
[----:B------:R-:W-:Y:S01]  /*8cc0*/  LOP3.LUT R18, R22, 0x2, RZ, 0xfc, !PT ;  /* 0x0000000216127812 */ /* 0x000fe200078efcff */
[----:B------:R-:W-:Y:S01]  /*8cd0*/  UMOV UR7, 0x1 ;  /* 0x0000000100077882 */ /* 0x000fe20000000000 */
[----:B------:R-:W-:Y:S01]  /*8ce0*/  PLOP3.LUT P0, PT, P0, P2, PT, 0x8a, 0x0 ;  /* 0x000000000000781c */ /* 0x000fe20000705172 */
[----:B------:R-:W-:-:S02]  /*8cf0*/  UIADD3 UR15, UR4, -0x1, URZ ;  /* 0xffffffff040f7890 */ /* 0x000fc4000fffe03f */
[----:B------:R-:W-:Y:S02]  /*8d00*/  USHF.L.U32 UR17, UR7, UR5, URZ ;  /* 0x0000000507117299 */ /* 0x000fe4000800063f */
[----:B------:R-:W-:Y:S01]  /*8d10*/  ULOP3.LUT UR16, URZ, UR6, URZ, 0x33, !UPT ;  /* 0x000000063f107292 */ /* 0x000fe2000f8e333f */
[----:B------:R-:W-:Y:S01]  /*8d20*/  ULDC.64 UR20, c[0x0][0x198] ;  /* 0x0000660000147ab9 */ /* 0x000fe20000000a00 */
[----:B-1----:R-:W-:-:S05]  /*8d30*/  VIADD R0, R0, 0x3f ;  /* 0x0000003f00007836 */ /* 0x002fca0000000000 */
[----:B------:R-:W-:-:S04]  /*8d40*/  SHF.R.S32.HI R3, RZ, 0x1f, R0 ;  /* 0x0000001fff037819 */ /* 0x000fc80000011400 */
[----:B------:R-:W-:Y:S01]  /*8d50*/  LEA.HI R3, R3, R0, RZ, 0x6 ;  /* 0x0000000003037211 */ /* 0x000fe200078f30ff */
[----:B------:R-:W-:-:S03]  /*8d60*/  IMAD.MOV.U32 R0, RZ, RZ, RZ ;  /* 0x000000ffff007224 */ /* 0x000fc600078e00ff */
[----:B------:R-:W-:Y:S01]  /*8d70*/  SHF.R.S32.HI R11, RZ, 0x6, R3 ;  /* 0x00000006ff0b7819 */ /* 0x000fe20000011403 */
[----:B------:R-:W-:-:S04]  /*8d80*/  IMAD.MOV.U32 R3, RZ, RZ, 0x1 ;  /* 0x00000001ff037424 */ /* 0x000fc800078e00ff */
[----:B------:R-:W-:-:S07]  /*8d90*/  VIADD R12, R11, 0x1 ;  /* 0x000000010b0c7836 */ /* 0x000fce0000000000 */
.L_x_126:
[----:B------:R-:W-:-:S03]  /*8da0*/  UMOV UR4, 0xffffffff ;  /* 0xffffffff00047882 */ /* 0x000fc60000000000 */
[----:B------:R-:W-:Y:S05]  /*8db0*/  BRA.DIV UR4, `(.L_x_115) ;  /* 0x0000001204cc7947 */ /* 0x000fea000b800000 */
[----:B------:R-:W-:-:S13]  /*8dc0*/  ELECT P6, URZ, PT ;  /* 0x00000000003f782f */ /* 0x000fda00038c0000 */
.L_x_145:
[----:B------:R-:W1:Y:S01]  /*8dd0*/  LDC R4, c[0x0][0x28c] ;  /* 0x0000a300ff047b82 */ /* 0x000e620000000800 */
[----:B------:R-:W-:Y:S01]  /*8de0*/  BSSY B1, `(.L_x_116) ;  /* 0x0000037000017945 */ /* 0x000fe20003800000 */
[----:B-1----:R-:W-:-:S13]  /*8df0*/  ISETP.LT.OR P6, PT, R4, 0x1, !P6 ;  /* 0x000000010400780c */ /* 0x002fda00077c1670 */
[----:B------:R-:W-:Y:S05]  /*8e00*/  @P6 BRA `(.L_x_117) ;  /* 0x0000000000d06947 */ /* 0x000fea0003800000 */
[----:B------:R-:W-:Y:S02]  /*8e10*/  IMAD.SHL.U32 R14, R7, 0x40, RZ ;  /* 0x00000040070e7824 */ /* 0x000fe400078e00ff */
[----:B------:R-:W-:Y:S02]  /*8e20*/  IMAD.SHL.U32 R13, R13, 0x80, RZ ;  /* 0x000000800d0d7824 */ /* 0x000fe400078e00ff */
[----:B------:R-:W-:Y:S02]  /*8e30*/  IMAD.MOV.U32 R19, RZ, RZ, RZ ;  /* 0x000000ffff137224 */ /* 0x000fe400078e00ff */
[----:B------:R-:W-:Y:S02]  /*8e40*/  IMAD.MOV.U32 R4, RZ, RZ, R12 ;  /* 0x000000ffff047224 */ /* 0x000fe400078e000c */
[----:B------:R-:W-:Y:S02]  /*8e50*/  IMAD.MOV.U32 R5, RZ, RZ, R3 ;  /* 0x000000ffff057224 */ /* 0x000fe400078e0003 */
[----:B------:R-:W-:-:S07]  /*8e60*/  IMAD.MOV.U32 R7, RZ, RZ, R0 ;  /* 0x000000ffff077224 */ /* 0x000fce00078e0000 */
.L_x_121:
[----:B------:R-:W1:Y:S01]  /*8e70*/  S2R R9, SR_CgaCtaId ;  /* 0x0000000000097919 */ /* 0x000e620000008800 */
[----:B------:R-:W-:-:S04]  /*8e80*/  MOV R8, 0x400 ;  /* 0x0000040000087802 */ /* 0x000fc80000000f00 */
[----:B-1----:R-:W-:Y:S02]  /*8e90*/  LEA R20, R9, R8, 0x18 ;  /* 0x0000000809147211 */ /* 0x002fe400078ec0ff */
[----:B------:R-:W-:Y:S01]  /*8ea0*/  SHF.L.U32 R8, R5, 0x1f, RZ ;  /* 0x0000001f05087819 */ /* 0x000fe200000006ff */
[----:B------:R-:W1:Y:S02]  /*8eb0*/  @!P2 LDC R9, c[0x0][0x500] ;  /* 0x00014000ff09ab82 */ /* 0x000e640000000800 */
[----:B------:R-:W-:-:S04]  /*8ec0*/  IMAD R15, R7, 0x8, R20 ;  /* 0x00000008070f7824 */ /* 0x000fc800078e0214 */
[----:B------:R-:W2:Y:S02]  /*8ed0*/  SYNCS.PHASECHK.TRANS64.TRYWAIT P1, [R15+URZ+0x40], R8 ;  /* 0x000040080f0075a7 */ /* 0x000ea4000802017f */
[----:B--2---:R-:W-:Y:S05]  /*8ee0*/  @!P1 BRA `(.L_x_118) ;  /* 0x0000001000a09947 */ /* 0x004fea0003800000 */
.L_x_146:
[----:B--2---:R-:W-:Y:S01]  /*8ef0*/  PRMT R8, R18, 0x9910, RZ ;  /* 0x0000991012087816 */ /* 0x004fe200000000ff */
[----:B-1----:R1:W-:Y:S03]  /*8f00*/  @!P2 SYNCS.ARRIVE.TRANS64 RZ, [R15+URZ], R9 ;  /* 0x000000090fffa9a7 */ /* 0x0023e6000800003f */
[----:B------:R-:W-:-:S13]  /*8f10*/  ISETP.NE.AND P1, PT, R8, 0x2, PT ;  /* 0x000000020800780c */ /* 0x000fda0003f25270 */
[----:B-1----:R-:W-:Y:S05]  /*8f20*/  @P1 BRA `(.L_x_119) ;  /* 0x0000000000041947 */ /* 0x002fea0003800000 */
[----:B------:R-:W-:Y:S01]  /*8f30*/  BPT.TRAP 0x1 ;  /* 0x000000040000795c */ /* 0x000fe20000300000 */
.L_x_119:
[----:B------:R-:W-:Y:S05]  /*8f40*/  @P0 BRA `(.L_x_120) ;  /* 0x0000000000040947 */ /* 0x000fea0003800000 */
[----:B------:R-:W-:Y:S01]  /*8f50*/  BPT.TRAP 0x1 ;  /* 0x000000040000795c */ /* 0x000fe20000300000 */
.L_x_120:
[C---:B------:R-:W-:Y:S01]  /*8f60*/  IMAD R8, R7.reuse, 0x4000, R20 ;  /* 0x0000400007087824 */ /* 0x040fe200078e0214 */
[----:B------:R-:W-:Y:S01]  /*8f70*/  LEA R20, R7, R20, 0xd ;  /* 0x0000001407147211 */ /* 0x000fe200078e68ff */
[----:B------:R-:W-:Y:S01]  /*8f80*/  VIADD R4, R4, 0xffffffff ;  /* 0xffffffff04047836 */ /* 0x000fe20000000000 */
[----:B------:R-:W-:Y:S01]  /*8f90*/  R2UR UR9, R15 ;  /* 0x000000000f0972ca */ /* 0x000fe200000e0000 */
[----:B------:R-:W-:Y:S01]  /*8fa0*/  UIADD3 UR4, UP0, UR20, 0xf0, URZ ;  /* 0x000000f014047890 */ /* 0x000fe2000ff1e03f */
[----:B------:R-:W-:Y:S01]  /*8fb0*/  R2UR UR5, R8 ;  /* 0x00000000080572ca */ /* 0x000fe200000e0000 */
[----:B------:R-:W-:Y:S01]  /*8fc0*/  UIADD3 UR22, UP1, UR20, 0x1f0, URZ ;  /* 0x000001f014167890 */ /* 0x000fe2000ff3e03f */
[----:B------:R-:W-:Y:S01]  /*8fd0*/  R2UR UR8, R20 ;  /* 0x00000000140872ca */ /* 0x000fe200000e0000 */
[----:B------:R-:W-:Y:S01]  /*8fe0*/  VIADD R7, R7, 0x1 ;  /* 0x0000000107077836 */ /* 0x000fe20000000000 */
[----:B------:R-:W-:Y:S01]  /*8ff0*/  R2UR UR11, R13 ;  /* 0x000000000d0b72ca */ /* 0x000fe200000e0000 */
[----:B------:R-:W-:Y:S01]  /*9000*/  UIADD3.X UR23, URZ, UR21, URZ, UP1, !UPT ;  /* 0x000000153f177290 */ /* 0x000fe20008ffe43f */
[C---:B------:R-:W-:Y:S01]  /*9010*/  R2UR UR10, R19.reuse ;  /* 0x00000000130a72ca */ /* 0x040fe200000e0000 */
[----:B------:R-:W-:Y:S01]  /*9020*/  UMOV UR6, 0x0 ;  /* 0x0000000000067882 */ /* 0x000fe20000000000 */
[----:B------:R-:W-:Y:S01]  /*9030*/  R2UR UR12, R6 ;  /* 0x00000000060c72ca */ /* 0x000fe200000e0000 */
[----:B------:R-:W-:Y:S01]  /*9040*/  UMOV UR7, 0x10000000 ;  /* 0x1000000000077882 */ /* 0x000fe20000000000 */
[----:B------:R-:W-:Y:S01]  /*9050*/  R2UR UR18, R14 ;  /* 0x000000000e1272ca */ /* 0x000fe200000e0000 */
[----:B------:R-:W-:Y:S01]  /*9060*/  VIADD R19, R19, 0x40 ;  /* 0x0000004013137836 */ /* 0x000fe20000000000 */
[----:B------:R-:W-:Y:S01]  /*9070*/  ISETP.GT.AND P3, PT, R4, 0x1, PT ;  /* 0x000000010400780c */ /* 0x000fe20003f64270 */
[----:B------:R-:W-:Y:S01]  /*9080*/  UIADD3 UR13, UR5, 0x6400, URZ ;  /* 0x00006400050d7890 */ /* 0x000fe2000fffe03f */
[----:B------:R-:W-:Y:S01]  /*9090*/  ISETP.NE.AND P1, PT, R7, 0x8, PT ;  /* 0x000000080700780c */ /* 0x000fe20003f25270 */
[----:B------:R-:W-:-:S02]  /*90a0*/  UIADD3.X UR5, URZ, UR21, URZ, UP0, !UPT ;  /* 0x000000153f057290 */ /* 0x000fc400087fe43f */
[----:B------:R-:W-:Y:S01]  /*90b0*/  UIADD3 UR14, UR8, 0x26400, URZ ;  /* 0x00026400080e7890 */ /* 0x000fe2000fffe03f */
[----:B------:R-:W-:Y:S02]  /*90c0*/  SEL R8, RZ, 0x1, P1 ;  /* 0x00000001ff087807 */ /* 0x000fe40000800000 */
[----:B------:R-:W-:Y:S01]  /*90d0*/  UMOV UR8, UR13 ;  /* 0x0000000d00087c82 */ /* 0x000fe20008000000 */
[----:B------:R-:W-:Y:S02]  /*90e0*/  SEL R7, R7, RZ, P1 ;  /* 0x000000ff07077207 */ /* 0x000fe40000800000 */
[----:B------:R-:W-:Y:S01]  /*90f0*/  LOP3.LUT R5, R5, R8, RZ, 0x3c, !PT ;  /* 0x0000000805057212 */ /* 0x000fe200078e3cff */
[----:B------:R1:W-:Y:S02]  /*9100*/  UTMALDG.3D [UR8], [UR4], desc[UR6] ;  /* 0x00000608040075b4 */ /* 0x0003e40008011000 */
[----:B-1----:R-:W-:Y:S01]  /*9110*/  UMOV UR8, UR14 ;  /* 0x0000000e00087c82 */ /* 0x002fe20008000000 */
[----:B------:R-:W-:-:S02]  /*9120*/  UMOV UR11, UR18 ;  /* 0x00000012000b7c82 */ /* 0x000fc40008000000 */
[----:B------:R1:W-:Y:S02]  /*9130*/  UTMALDG.3D [UR8], [UR22], desc[UR6] ;  /* 0x00000608160075b4 */ /* 0x0003e40008011000 */
[----:B-1----:R-:W-:Y:S05]  /*9140*/  @P3 BRA `(.L_x_121) ;  /* 0xfffffffc00483947 */ /* 0x002fea000383ffff */
.L_x_117:
[----:B------:R-:W-:Y:S05]  /*9150*/  BSYNC B1 ;  /* 0x0000000000017941 */ /* 0x000fea0003800000 */
.L_x_116:
[----:B------:R-:W-:Y:S01]  /*9160*/  LOP3.LUT P3, RZ, R10, 0xff, RZ, 0xc0, !PT ;  /* 0x000000ff0aff7812 */ /* 0x000fe2000786c0ff */
[----:B------:R-:W-:Y:S01]  /*9170*/  IMAD.IADD R0, R11, 0x1, R0 ;  /* 0x000000010b007824 */ /* 0x000fe200078e0200 */
[----:B------:R-:W-:Y:S01]  /*9180*/  IADD3 R16, P4, R16, UR36, RZ ;  /* 0x0000002410107c10 */ /* 0x000fe2000ff9e0ff */
[----:B------:R-:W-:Y:S01]  /*9190*/  ULDC.64 UR4, c[0x0][0x8f8] ;  /* 0x00023e0000047ab9 */ /* 0x000fe20000000a00 */
[----:B------:R-:W-:Y:S01]  /*91a0*/  BSSY B1, `(.L_x_122) ;  /* 0x000006d000017945 */ /* 0x000fe20003800000 */
[----:B------:R-:W-:Y:S01]  /*91b0*/  IMAD.MOV.U32 R13, RZ, RZ, -0x1 ;  /* 0xffffffffff0d7424 */ /* 0x000fe200078e00ff */
[----:B------:R-:W-:Y:S01]  /*91c0*/  SHF.R.U32.HI R4, RZ, 0x3, R0 ;  /* 0x00000003ff047819 */ /* 0x000fe20000011600 */
[----:B------:R-:W-:Y:S01]  /*91d0*/  IMAD.MOV.U32 R7, RZ, RZ, -0x1 ;  /* 0xffffffffff077424 */ /* 0x000fe200078e00ff */
[----:B------:R-:W-:Y:S02]  /*91e0*/  ISETP.GT.U32.AND P1, PT, R0, 0x7, PT ;  /* 0x000000070000780c */ /* 0x000fe40003f24070 */
[----:B------:R-:W-:-:S02]  /*91f0*/  LOP3.LUT R4, R4, 0x1, RZ, 0xc0, !PT ;  /* 0x0000000104047812 */ /* 0x000fc400078ec0ff */
[----:B------:R-:W-:Y:S01]  /*9200*/  ISETP.LT.U32.AND P1, PT, R11, 0x8, P1 ;  /* 0x000000080b00780c */ /* 0x000fe20000f21070 */
[----:B------:R-:W1:Y:S01]  /*9210*/  @P3 S2R R6, SR_CgaCtaId ;  /* 0x0000000000063919 */ /* 0x000e620000008800 */
[----:B------:R-:W-:Y:S02]  /*9220*/  @P3 MOV R5, 0x400 ;  /* 0x0000040000053802 */ /* 0x000fe40000000f00 */
[----:B------:R-:W-:Y:S02]  /*9230*/  IADD3.X R17, R17, UR41, RZ, P4, !PT ;  /* 0x0000002911117c10 */ /* 0x000fe4000a7fe4ff */
[----:B------:R-:W-:Y:S02]  /*9240*/  ISETP.GE.U32.AND P4, PT, R16, UR4, PT ;  /* 0x0000000410007c0c */ /* 0x000fe4000bf86070 */
[----:B------:R-:W-:Y:S02]  /*9250*/  LOP3.LUT R0, R0, 0x7, RZ, 0xc0, !PT ;  /* 0x0000000700007812 */ /* 0x000fe400078ec0ff */
[----:B------:R-:W-:-:S02]  /*9260*/  PRMT R10, RZ, 0x7610, R10 ;  /* 0x00007610ff0a7816 */ /* 0x000fc4000000000a */
[----:B-1----:R-:W-:Y:S01]  /*9270*/  @P3 LEA R5, R6, R5, 0x18 ;  /* 0x0000000506053211 */ /* 0x002fe200078ec0ff */
[----:B------:R-:W-:-:S03]  /*9280*/  IMAD.MOV.U32 R6, RZ, RZ, -0x1 ;  /* 0xffffffffff067424 */ /* 0x000fc600078e00ff */
[----:B------:R1:W-:Y:S01]  /*9290*/  @P3 SYNCS.ARRIVE.TRANS64.A1T0 RZ, [R5+URZ+0xb8], RZ ;  /* 0x0000b8ff05ff39a7 */ /* 0x0003e2000810003f */
[----:B------:R-:W-:Y:S02]  /*92a0*/  ISETP.NE.U32.AND P3, PT, R4, 0x1, PT ;  /* 0x000000010400780c */ /* 0x000fe40003f65070 */
[----:B------:R-:W-:Y:S02]  /*92b0*/  SEL R4, RZ, 0x1, !P1 ;  /* 0x00000001ff047807 */ /* 0x000fe40004800000 */
[----:B------:R-:W-:Y:S02]  /*92c0*/  ISETP.GE.U32.AND.EX P1, PT, R17, UR5, PT, P4 ;  /* 0x0000000511007c0c */ /* 0x000fe4000bf26140 */
[----:B------:R-:W-:-:S04]  /*92d0*/  ISETP.GT.U32.AND P3, PT, R11, 0x7, !P3 ;  /* 0x000000070b00780c */ /* 0x000fc80005f64070 */
[----:B-1----:R-:W-:-:S04]  /*92e0*/  SEL R5, RZ, 0x1, !P3 ;  /* 0x00000001ff057807 */ /* 0x002fc80005800000 */
[--C-:B------:R-:W-:Y:S02]  /*92f0*/  LOP3.LUT R3, R5, R3, R4.reuse, 0x96, !PT ;  /* 0x0000000305037212 */ /* 0x100fe400078e9604 */
[----:B------:R-:W-:Y:S01]  /*9300*/  PRMT R4, RZ, 0x7610, R4 ;  /* 0x00007610ff047816 */ /* 0x000fe20000000004 */
[----:B------:R-:W-:Y:S06]  /*9310*/  @P1 BRA `(.L_x_123) ;  /* 0x0000000400541947 */ /* 0x000fec0003800000 */
[----:B------:R-:W-:Y:S01]  /*9320*/  ULDC.64 UR4, c[0x0][0x8d0] ;  /* 0x0002340000047ab9 */ /* 0x000fe20000000a00 */
[----:B------:R-:W1:Y:S01]  /*9330*/  S2R R14, SR_CTAID.X ;  /* 0x00000000000e7919 */ /* 0x000e620000002500 */
[----:B------:R-:W-:Y:S01]  /*9340*/  ISETP.NE.U32.AND P1, PT, RZ, UR4, PT ;  /* 0x00000004ff007c0c */ /* 0x000fe2000bf25070 */
[----:B------:R-:W-:Y:S01]  /*9350*/  ULDC UR7, c[0x0][0x8d8] ;  /* 0x0002360000077ab9 */ /* 0x000fe20000000800 */
[----:B------:R-:W-:Y:S01]  /*9360*/  IMAD.MOV.U32 R4, RZ, RZ, R16 ;  /* 0x000000ffff047224 */ /* 0x000fe200078e0010 */
[----:B------:R-:W2:Y:S01]  /*9370*/  S2R R13, SR_CTAID.Y ;  /* 0x00000000000d7919 */ /* 0x000ea20000002600 */
[----:B------:R-:W-:Y:S01]  /*9380*/  ISETP.NE.AND.EX P1, PT, RZ, UR5, PT, P1 ;  /* 0x00000005ff007c0c */ /* 0x000fe2000bf25310 */
[----:B------:R-:W-:-:S12]  /*9390*/  IMAD.MOV.U32 R5, RZ, RZ, R17 ;  /* 0x000000ffff057224 */ /* 0x000fd800078e0011 */
[----:B------:R-:W-:Y:S05]  /*93a0*/  @!P1 BRA `(.L_x_124) ;  /* 0x0000000000289947 */ /* 0x000fea0003800000 */
[----:B------:R-:W-:Y:S02]  /*93b0*/  ULDC UR6, c[0x0][0x8dc] ;  /* 0x0002370000067ab9 */ /* 0x000fe40000000800 */
[----:B------:R-:W-:-:S05]  /*93c0*/  IADD3 R9, P1, R16, UR6, RZ ;  /* 0x0000000610097c10 */ /* 0x000fca000ff3e0ff */
[----:B------:R-:W-:-:S04]  /*93d0*/  IMAD.X R15, RZ, RZ, R17, P1 ;  /* 0x000000ffff0f7224 */ /* 0x000fc800008e0611 */
[----:B------:R-:W-:-:S04]  /*93e0*/  IMAD.WIDE.U32 R6, R15, UR4, RZ ;  /* 0x000000040f067c25 */ /* 0x000fc8000f8e00ff */
[----:B------:R-:W-:-:S04]  /*93f0*/  IMAD.WIDE.U32 R6, P1, R9, UR5, R6 ;  /* 0x0000000509067c25 */ /* 0x000fc8000f820006 */
[----:B------:R-:W-:Y:S01]  /*9400*/  IMAD.WIDE.U32 R8, R9, UR4, RZ ;  /* 0x0000000409087c25 */ /* 0x000fe2000f8e00ff */
[----:B------:R-:W-:-:S03]  /*9410*/  MOV R4, R7 ;  /* 0x0000000700047202 */ /* 0x000fc60000000f00 */
[----:B------:R-:W-:Y:S01]  /*9420*/  IMAD.X R5, RZ, RZ, RZ, P1 ;  /* 0x000000ffff057224 */ /* 0x000fe200008e06ff */
[----:B------:R-:W-:-:S05]  /*9430*/  IADD3 RZ, P1, R9, R6, RZ ;  /* 0x0000000609ff7210 */ /* 0x000fca0007f3e0ff */
[----:B------:R-:W-:-:S08]  /*9440*/  IMAD.WIDE.U32.X R4, R15, UR5, R4, P1 ;  /* 0x000000050f047c25 */ /* 0x000fd000088e0404 */
.L_x_124:
[--C-:B------:R-:W-:Y:S01]  /*9450*/  SHF.R.U64 R8, R4, UR7, R5.reuse ;  /* 0x0000000704087c19 */ /* 0x100fe20008001205 */
[----:B------:R-:W-:Y:S01]  /*9460*/  ULDC.64 UR4, c[0x0][0x8c8] ;  /* 0x0002320000047ab9 */ /* 0x000fe20000000a00 */
[----:B------:R-:W-:Y:S01]  /*9470*/  SHF.R.U32.HI R4, RZ, UR7, R5 ;  /* 0x00000007ff047c19 */ /* 0x000fe20008011605 */
[----:B------:R-:W3:Y:S01]  /*9480*/  LDC R25, c[0x0][0x144] ;  /* 0x00005100ff197b82 */ /* 0x000ee20000000800 */
[----:B------:R-:W-:Y:S01]  /*9490*/  IADD3 R7, P1, RZ, -R8, RZ ;  /* 0x80000008ff077210 */ /* 0x000fe20007f3e0ff */
[----:B------:R-:W-:Y:S01]  /*94a0*/  ULDC.64 UR8, c[0x0][0x8e8] ;  /* 0x00023a0000087ab9 */ /* 0x000fe20000000a00 */
[----:B-1----:R-:W-:Y:S01]  /*94b0*/  I2FP.F32.U32 R9, R14 ;  /* 0x0000000e00097245 */ /* 0x002fe20000201000 */
[----:B------:R-:W-:Y:S02]  /*94c0*/  ULDC UR6, c[0x0][0x8b0] ;  /* 0x00022c0000067ab9 */ /* 0x000fe40000000800 */
[----:B------:R-:W-:Y:S01]  /*94d0*/  IMAD.X R4, RZ, RZ, ~R4, P1 ;  /* 0x000000ffff047224 */ /* 0x000fe200008e0e04 */
[----:B------:R-:W-:Y:S01]  /*94e0*/  ISETP.NE.U32.AND P1, PT, RZ, UR8, PT ;  /* 0x00000008ff007c0c */ /* 0x000fe2000bf25070 */
[----:B------:R-:W1:Y:S02]  /*94f0*/  LDC R20, c[0x0][0x148] ;  /* 0x00005200ff147b82 */ /* 0x000e640000000800 */
[----:B------:R-:W-:Y:S01]  /*9500*/  IMAD R6, R4, UR4, RZ ;  /* 0x0000000404067c24 */ /* 0x000fe2000f8e02ff */
[----:B------:R-:W-:Y:S01]  /*9510*/  ISETP.NE.AND.EX P1, PT, RZ, UR9, PT, P1 ;  /* 0x00000009ff007c0c */ /* 0x000fe2000bf25310 */
[----:B------:R-:W-:Y:S01]  /*9520*/  IMAD.WIDE.U32 R4, R7, UR4, R16 ;  /* 0x0000000407047c25 */ /* 0x000fe2000f8e0010 */
[----:B------:R-:W-:-:S03]  /*9530*/  ULDC UR4, c[0x0][0x150] ;  /* 0x0000540000047ab9 */ /* 0x000fc60000000800 */
[----:B------:R-:W-:Y:S02]  /*9540*/  IMAD R7, R7, UR5, R6 ;  /* 0x0000000507077c24 */ /* 0x000fe4000f8e0206 */
[----:B------:R-:W-:Y:S01]  /*9550*/  FMUL R6, R9, UR4 ;  /* 0x0000000409067c20 */ /* 0x000fe20008400000 */
[----:B------:R-:W-:Y:S01]  /*9560*/  ULDC UR4, c[0x0][0x8c0] ;  /* 0x0002300000047ab9 */ /* 0x000fe20000000800 */
[----:B------:R-:W-:Y:S01]  /*9570*/  ULDC UR5, c[0x0][0x154] ;  /* 0x0000550000057ab9 */ /* 0x000fe20000000800 */
[----:B------:R-:W-:-:S03]  /*9580*/  IMAD.IADD R5, R5, 0x1, R7 ;  /* 0x0000000105057824 */ /* 0x000fc600078e0207 */
[----:B------:R-:W4:Y:S02]  /*9590*/  F2I.U32.TRUNC.NTZ R6, R6 ;  /* 0x0000000600067305 */ /* 0x000f24000020f000 */
[----:B------:R-:W-:Y:S02]  /*95a0*/  SHF.R.U64 R9, R4, UR4, R5 ;  /* 0x0000000404097c19 */ /* 0x000fe40008001205 */
[----:B--2---:R-:W-:-:S05]  /*95b0*/  I2FP.F32.U32 R4, R13 ;  /* 0x0000000d00047245 */ /* 0x004fca0000201000 */
[----:B------:R-:W-:Y:S01]  /*95c0*/  FMUL R21, R4, UR5 ;  /* 0x0000000504157c20 */ /* 0x000fe20008400000 */
[----:B------:R-:W-:Y:S01]  /*95d0*/  SHF.R.U32.HI R4, RZ, UR4, R5 ;  /* 0x00000004ff047c19 */ /* 0x000fe20008011605 */
[----:B------:R-:W-:-:S03]  /*95e0*/  ULDC UR4, c[0x0][0x900] ;  /* 0x0002400000047ab9 */ /* 0x000fc60000000800 */
[--C-:B------:R-:W-:Y:S01]  /*95f0*/  SHF.R.U64 R19, R9, UR6, R4.reuse ;  /* 0x0000000609137c19 */ /* 0x100fe20008001204 */
[----:B------:R-:W2:Y:S01]  /*9600*/  F2I.U32.TRUNC.NTZ R21, R21 ;  /* 0x0000001500157305 */ /* 0x000ea2000020f000 */
[----:B------:R-:W-:Y:S01]  /*9610*/  SHF.R.U32.HI R4, RZ, UR6, R4 ;  /* 0x00000006ff047c19 */ /* 0x000fe20008011604 */
[----:B----4-:R-:W-:-:S03]  /*9620*/  IMAD.MOV R6, RZ, RZ, -R6 ;  /* 0x000000ffff067224 */ /* 0x010fc600078e0a06 */
[----:B------:R-:W-:Y:S01]  /*9630*/  SHF.R.U64 R15, R19, UR4, R4 ;  /* 0x00000004130f7c19 */ /* 0x000fe20008001204 */
[----:B---3--:R-:W-:Y:S01]  /*9640*/  IMAD R14, R25, R6, R14 ;  /* 0x00000006190e7224 */ /* 0x008fe200078e020e */
[----:B------:R-:W-:-:S03]  /*9650*/  SHF.R.U32.HI R23, RZ, UR4, R4 ;  /* 0x00000004ff177c19 */ /* 0x000fc60008011604 */
[----:B------:R-:W-:Y:S02]  /*9660*/  IMAD.MOV.U32 R4, RZ, RZ, R15 ;  /* 0x000000ffff047224 */ /* 0x000fe400078e000f */
[----:B------:R-:W-:Y:S01]  /*9670*/  IMAD.MOV.U32 R5, RZ, RZ, R23 ;  /* 0x000000ffff057224 */ /* 0x000fe200078e0017 */
[----:B--2---:R-:W-:Y:S06]  /*9680*/  @!P1 BRA `(.L_x_125) ;  /* 0x0000000000289947 */ /* 0x004fec0003800000 */
[----:B------:R-:W-:Y:S02]  /*9690*/  ULDC UR4, c[0x0][0x8f4] ;  /* 0x00023d0000047ab9 */ /* 0x000fe40000000800 */
[----:B------:R-:W-:-:S05]  /*96a0*/  IADD3 R5, P1, R15, UR4, RZ ;  /* 0x000000040f057c10 */ /* 0x000fca000ff3e0ff */
[----:B------:R-:W-:-:S04]  /*96b0*/  IMAD.X R23, RZ, RZ, R23, P1 ;  /* 0x000000ffff177224 */ /* 0x000fc800008e0617 */
[----:B------:R-:W-:-:S04]  /*96c0*/  IMAD.WIDE.U32 R6, R23, UR8, RZ ;  /* 0x0000000817067c25 */ /* 0x000fc8000f8e00ff */
[----:B------:R-:W-:-:S04]  /*96d0*/  IMAD.WIDE.U32 R6, P1, R5, UR9, R6 ;  /* 0x0000000905067c25 */ /* 0x000fc8000f820006 */
[----:B------:R-:W-:-:S04]  /*96e0*/  IMAD.WIDE.U32 R4, R5, UR8, RZ ;  /* 0x0000000805047c25 */ /* 0x000fc8000f8e00ff */
[----:B------:R-:W-:Y:S01]  /*96f0*/  IMAD.MOV.U32 R4, RZ, RZ, R7 ;  /* 0x000000ffff047224 */ /* 0x000fe200078e0007 */
[----:B------:R-:W-:Y:S01]  /*9700*/  IADD3 RZ, P3, R5, R6, RZ ;  /* 0x0000000605ff7210 */ /* 0x000fe20007f7e0ff */
[----:B------:R-:W-:-:S04]  /*9710*/  IMAD.X R5, RZ, RZ, RZ, P1 ;  /* 0x000000ffff057224 */ /* 0x000fc800008e06ff */
[----:B------:R-:W-:-:S08]  /*9720*/  IMAD.WIDE.U32.X R4, R23, UR9, R4, P3 ;  /* 0x0000000917047c25 */ /* 0x000fd000098e0404 */
.L_x_125:
[----:B------:R-:W-:Y:S01]  /*9730*/  ISETP.NE.AND P1, PT, R2, 0x1, PT ;  /* 0x000000010200780c */ /* 0x000fe20003f25270 */
[----:B------:R-:W-:Y:S01]  /*9740*/  ULDC UR4, c[0x0][0x8f0] ;  /* 0x00023c0000047ab9 */ /* 0x000fe20000000800 */
[----:B------:R-:W-:Y:S01]  /*9750*/  LOP3.LUT R19, R19, UR16, RZ, 0xc0, !PT ;  /* 0x0000001013137c12 */ /* 0x000fe2000f8ec0ff */
[----:B------:R-:W-:Y:S01]  /*9760*/  IMAD.MOV R21, RZ, RZ, -R21 ;  /* 0x000000ffff157224 */ /* 0x000fe200078e0a15 */
[----:B------:R-:W-:Y:S01]  /*9770*/  SHF.R.U64 R4, R4, UR4, R5 ;  /* 0x0000000404047c19 */ /* 0x000fe20008001205 */
[----:B------:R-:W-:Y:S01]  /*9780*/  ULDC UR4, c[0x0][0x8e0] ;  /* 0x0002380000047ab9 */ /* 0x000fe20000000800 */
[----:B------:R-:W-:Y:S01]  /*9790*/  ULDC UR5, c[0x0][0x8b8] ;  /* 0x00022e0000057ab9 */ /* 0x000fe20000000800 */
[----:B------:R-:W-:Y:S02]  /*97a0*/  IMAD.MOV.U32 R5, RZ, RZ, 0x1 ;  /* 0x00000001ff057424 */ /* 0x000fe400078e00ff */
[----:B------:R-:W-:Y:S02]  /*97b0*/  IMAD.MOV R6, RZ, RZ, -R4 ;  /* 0x000000ffff067224 */ /* 0x000fe400078e0a04 */
[----:B------:R-:W-:Y:S01]  /*97c0*/  IMAD R19, R4, UR17, R19 ;  /* 0x0000001104137c24 */ /* 0x000fe2000f8e0213 */
[----:B------:R-:W-:Y:S01]  /*97d0*/  LOP3.LUT R4, R9, UR15, RZ, 0xc0, !PT ;  /* 0x0000000f09047c12 */ /* 0x000fe2000f8ec0ff */
[----:B-1----:R-:W-:-:S02]  /*97e0*/  @P1 IMAD R14, R20, R21, R13 ;  /* 0x00000015140e1224 */ /* 0x002fc400078e020d */
[----:B------:R-:W-:Y:S01]  /*97f0*/  IMAD R15, R6, UR4, R15 ;  /* 0x00000004060f7c24 */ /* 0x000fe2000f8e020f */
[----:B------:R-:W-:Y:S01]  /*9800*/  ULDC UR4, c[0x0][0x8a8] ;  /* 0x00022a0000047ab9 */ /* 0x000fe20000000800 */
[----:B------:R-:W-:Y:S01]  /*9810*/  IMAD R14, R19, UR5, R14 ;  /* 0x00000005130e7c24 */ /* 0x000fe2000f8e020e */
[----:B------:R-:W-:Y:S01]  /*9820*/  MOV R6, R8 ;  /* 0x0000000800067202 */ /* 0x000fe20000000f00 */
[--C-:B------:R-:W-:Y:S01]  /*9830*/  IMAD R15, R15, UR4, R4.reuse ;  /* 0x000000040f0f7c24 */ /* 0x100fe2000f8e0204 */
[----:B------:R-:W-:-:S04]  /*9840*/  PRMT R4, R5, 0x7610, R4 ;  /* 0x0000761005047816 */ /* 0x000fc80000000004 */
[----:B------:R-:W-:Y:S02]  /*9850*/  SEL R7, R15, R14, !P1 ;  /* 0x0000000e0f077207 */ /* 0x000fe40004800000 */
[----:B------:R-:W-:-:S07]  /*9860*/  SEL R13, R14, R15, !P1 ;  /* 0x0000000f0e0d7207 */ /* 0x000fce0004800000 */
.L_x_123:
[----:B------:R-:W-:Y:S05]  /*9870*/  BSYNC B1 ;  /* 0x0000000000017941 */ /* 0x000fea0003800000 */
.L_x_122:
[----:B------:R-:W-:-:S13]  /*9880*/  LOP3.LUT P1, RZ, R4, 0xff, RZ, 0xc0, !PT ;  /* 0x000000ff04ff7812 */ /* 0x000fda000782c0ff */
[----:B------:R-:W-:Y:S05]  /*9890*/  @P1 BRA `(.L_x_126) ;  /* 0xfffffff400401947 */ /* 0x000fea000383ffff */
[----:B------:R-:W-:Y:S05]  /*98a0*/  BSYNC B0 ;  /* 0x0000000000007941 */ /* 0x000fea0003800000 */
.L_x_114:
[----:B------:R-:W-:-:S03]  /*98b0*/  UMOV UR4, 0xffffffff ;  /* 0xffffffff00047882 */ /* 0x000fc60000000000 */
[----:B------:R-:W-:Y:S05]  /*98c0*/  BRA.DIV UR4, `(.L_x_127) ;  /* 0x0000000a043c7947 */ /* 0x000fea000b800000 */
[----:B------:R-:W-:-:S13]  /*98d0*/  ELECT P6, URZ, PT ;  /* 0x00000000003f782f */ /* 0x000fda00038c0000 */
.L_x_149:
[----:B------:R-:W-:Y:S05]  /*98e0*/  @!P6 BRA `(.L_x_11) ;  /* 0x000000040034e947 */ /* 0x000fea0003800000 */
[----:B------:R-:W-:-:S04]  /*98f0*/  LOP3.LUT R22, R22, 0x2, RZ, 0xfc, !PT ;  /* 0x0000000216167812 */ /* 0x000fc800078efcff */
[----:B------:R-:W-:-:S13]  /*9900*/  ISETP.NE.AND P0, PT, R22, 0x3, PT ;  /* 0x000000031600780c */ /* 0x000fda0003f05270 */
[----:B------:R-:W-:Y:S05]  /*9910*/  @!P0 BRA `(.L_x_128) ;  /* 0x0000000000048947 */ /* 0x000fea0003800000 */
[----:B------:R-:W-:Y:S01]  /*9920*/  BPT.TRAP 0x1 ;  /* 0x000000040000795c */ /* 0x000fe20000300000 */
.L_x_128:
[----:B------:R-:W1:Y:S01]  /*9930*/  S2R R5, SR_CgaCtaId ;  /* 0x0000000000057919 */ /* 0x000e620000008800 */
[----:B------:R-:W-:Y:S02]  /*9940*/  MOV R2, 0x400 ;  /* 0x0000040000027802 */ /* 0x000fe40000000f00 */
[----:B------:R-:W-:Y:S02]  /*9950*/  SHF.L.U32 R4, R3, 0x1f, RZ ;  /* 0x0000001f03047819 */ /* 0x000fe400000006ff */
[----:B-1----:R-:W-:-:S05]  /*9960*/  LEA R5, R5, R2, 0x18 ;  /* 0x0000000205057211 */ /* 0x002fca00078ec0ff */
[----:B------:R-:W-:-:S04]  /*9970*/  VIADD R5, R5, 0x40 ;  /* 0x0000004005057836 */ /* 0x000fc80000000000 */
[C---:B------:R-:W-:Y:S02]  /*9980*/  IMAD R7, R0.reuse, 0x8, R5 ;  /* 0x0000000800077824 */ /* 0x040fe400078e0205 */
[----:B------:R-:W-:Y:S02]  /*9990*/  VIADD R0, R0, 0x1 ;  /* 0x0000000100007836 */ /* 0x000fe40000000000 */
[----:B------:R-:W1:Y:S03]  /*99a0*/  SYNCS.PHASECHK.TRANS64.TRYWAIT P0, [R7+URZ], R4 ;  /* 0x00000004070075a7 */ /* 0x000e66000800017f */
[----:B------:R-:W-:-:S04]  /*99b0*/  ISETP.NE.AND P1, PT, R0, 0x8, PT ;  /* 0x000000080000780c */ /* 0x000fc80003f25270 */
[----:B------:R-:W-:Y:S02]  /*99c0*/  SEL R2, RZ, 0x1, P1 ;  /* 0x00000001ff027807 */ /* 0x000fe40000800000 */
[----:B------:R-:W-:Y:S02]  /*99d0*/  SEL R0, R0, RZ, P1 ;  /* 0x000000ff00007207 */ /* 0x000fe40000800000 */
[----:B------:R-:W-:-:S03]  /*99e0*/  LOP3.LUT R9, R3, R2, RZ, 0x3c, !PT ;  /* 0x0000000203097212 */ /* 0x000fc600078e3cff */
[----:B------:R-:W-:Y:S01]  /*99f0*/  IMAD R6, R0, 0x8, R5 ;  /* 0x0000000800067824 */ /* 0x000fe200078e0205 */
[----:B------:R-:W-:Y:S01]  /*9a00*/  SHF.L.U32 R3, R9, 0x1f, RZ ;  /* 0x0000001f09037819 */ /* 0x000fe200000006ff */
[----:B-1----:R-:W-:Y:S06]  /*9a10*/  @!P0 BRA `(.L_x_129) ;  /* 0x0000000800088947 */ /* 0x002fec0003800000 */
.L_x_150:
[----:B------:R-:W2:Y:S01]  /*9a20*/  SYNCS.PHASECHK.TRANS64.TRYWAIT P0, [R6+URZ], R3 ;  /* 0x00000003060075a7 */ /* 0x000ea2000800017f */
[----:B------:R-:W-:-:S05]  /*9a30*/  VIADD R0, R0, 0x1 ;  /* 0x0000000100007836 */ /* 0x000fca0000000000 */
[----:B------:R-:W-:-:S04]  /*9a40*/  ISETP.NE.AND P1, PT, R0, 0x8, PT ;  /* 0x000000080000780c */ /* 0x000fc80003f25270 */
[----:B------:R-:W-:Y:S02]  /*9a50*/  SEL R2, RZ, 0x1, P1 ;  /* 0x00000001ff027807 */ /* 0x000fe40000800000 */
[----:B------:R-:W-:Y:S02]  /*9a60*/  SEL R0, R0, RZ, P1 ;  /* 0x000000ff00007207 */ /* 0x000fe40000800000 */
[----:B------:R-:W-:-:S03]  /*9a70*/  LOP3.LUT R9, R9, R2, RZ, 0x3c, !PT ;  /* 0x0000000209097212 */ /* 0x000fc600078e3cff */
[----:B-1----:R-:W-:Y:S01]  /*9a80*/  IMAD R7, R0, 0x8, R5 ;  /* 0x0000000800077824 */ /* 0x002fe200078e0205 */
[----:B------:R-:W-:Y:S01]  /*9a90*/  SHF.L.U32 R4, R9, 0x1f, RZ ;  /* 0x0000001f09047819 */ /* 0x000fe200000006ff */
[----:B--2---:R-:W-:Y:S06]  /*9aa0*/  @!P0 BRA `(.L_x_130) ;  /* 0x0000000400f88947 */ /* 0x004fec0003800000 */
.L_x_151:
        /* <DEDUP_REMOVED lines=9> */
.L_x_152:
        /* <DEDUP_REMOVED lines=9> */
.L_x_153:
[----:B------:R-:W2:Y:S01]  /*9bd0*/  SYNCS.PHASECHK.TRANS64.TRYWAIT P0, [R7+URZ], R4 ;  /* 0x00000004070075a7 */ /* 0x000ea2000800017f */
[----:B------:R-:W-:-:S05]  /*9be0*/  VIADD R0, R0, 0x1 ;  /* 0x0000000100007836 */ /* 0x000fca0000000000 */
[----:B------:R-:W-:-:S04]  /*9bf0*/  ISETP.NE.AND P1, PT, R0, 0x8, PT ;  /* 0x000000080000780c */ /* 0x000fc80003f25270 */
[----:B------:R-:W-:Y:S02]  /*9c00*/  SEL R2, RZ, 0x1, P1 ;  /* 0x00000001ff027807 */ /* 0x000fe40000800000 */
[----:B------:R-:W-:Y:S02]  /*9c10*/  SEL R0, R0, RZ, P1 ;  /* 0x000000ff00007207 */ /* 0x000fe40000800000 */
[----:B------:R-:W-:Y:S02]  /*9c20*/  LOP3.LUT R9, R9, R2, RZ, 0x3c, !PT ;  /* 0x0000000209097212 */ /* 0x000fe400078e3cff */
[----:B-1----:R-:W-:Y:S02]  /*9c30*/  LEA R6, R0, R5, 0x3 ;  /* 0x0000000500067211 */ /* 0x002fe400078e18ff */
[----:B------:R-:W-:Y:S01]  /*9c40*/  SHF.L.U32 R3, R9, 0x1f, RZ ;  /* 0x0000001f09037819 */ /* 0x000fe200000006ff */
[----:B--2---:R-:W-:Y:S06]  /*9c50*/  @!P0 BRA `(.L_x_133) ;  /* 0x0000000400c88947 */ /* 0x004fec0003800000 */
.L_x_154:
        /* <DEDUP_REMOVED lines=9> */
.L_x_155:
[----:B------:R-:W2:Y:S01]  /*9cf0*/  SYNCS.PHASECHK.TRANS64.TRYWAIT P0, [R7+URZ], R4 ;  /* 0x00000004070075a7 */ /* 0x000ea2000800017f */
[----:B------:R-:W-:-:S05]  /*9d00*/  VIADD R0, R0, 0x1 ;  /* 0x0000000100007836 */ /* 0x000fca0000000000 */
[----:B------:R-:W-:-:S04]  /*9d10*/  ISETP.NE.AND P1, PT, R0, 0x8, PT ;  /* 0x000000080000780c */ /* 0x000fc80003f25270 */
[----:B------:R-:W-:Y:S02]  /*9d20*/  SEL R2, RZ, 0x1, P1 ;  /* 0x00000001ff027807 */ /* 0x000fe40000800000 */
[----:B------:R-:W-:Y:S02]  /*9d30*/  SEL R0, R0, RZ, P1 ;  /* 0x000000ff00007207 */ /* 0x000fe40000800000 */
[----:B------:R-:W-:Y:S01]  /*9d40*/  LOP3.LUT R2, R9, R2, RZ, 0x3c, !PT ;  /* 0x0000000209027212 */ /* 0x000fe200078e3cff */
[----:B--2---:R-:W-:Y:S06]  /*9d50*/  @!P0 BRA `(.L_x_135) ;  /* 0x0000000400b08947 */ /* 0x004fec0003800000 */
.L_x_156:
[----:B------:R-:W-:Y:S01]  /*9d60*/  IMAD R5, R0, 0x8, R5 ;  /* 0x0000000800057824 */ /* 0x000fe200078e0205 */
[----:B------:R-:W-:-:S07]  /*9d70*/  SHF.L.U32 R0, R2, 0x1f, RZ ;  /* 0x0000001f02007819 */ /* 0x000fce00000006ff */
.L_x_136:
[----:B---3--:R3:W4:Y:S02]  /*9d80*/  SYNCS.PHASECHK.TRANS64.TRYWAIT P0, [R5+URZ], R0 ;  /* 0x00000000050075a7 */ /* 0x008724000800017f */
[----:B----4-:R-:W-:Y:S05]  /*9d90*/  @!P0 NANOSLEEP.SYNCS 0x989680 ;  /* 0x009896800000895d */ /* 0x010fea0003900000 */
[----:B------:R-:W4:Y:S02]  /*9da0*/  @!P0 SYNCS.PHASECHK.TRANS64 P0, [R5+URZ], R0 ;  /* 0x00000000050085a7 */ /* 0x000f24000800007f */
[----:B----4-:R-:W-:Y:S05]  /*9db0*/  @!P0 BRA `(.L_x_136) ;  /* 0xfffffffc00f08947 */ /* 0x010fea000383ffff */
.L_x_11:
[----:B------:R-:W-:Y:S05]  /*9dc0*/  BSYNC B6 ;  /* 0x0000000000067941 */ /* 0x000fea0003800000 */
.L_x_9:
[----:B------:R-:W-:Y:S05]  /*9dd0*/  EXIT ;  /* 0x000000000000794d */ /* 0x000fea0003800000 */
.L_x_24:
[----:B----4-:R4:W1:Y:S02]  /*9de0*/  SYNCS.PHASECHK.TRANS64.TRYWAIT P1, [R3+URZ], R0 ;  /* 0x00000000030075a7 */ /* 0x010864000802017f */
[----:B-1----:R-:W-:Y:S05]  /*9df0*/  @!P1 NANOSLEEP.SYNCS 0x989680 ;  /* 0x009896800000995d */ /* 0x002fea0003900000 */
[----:B------:R-:W1:Y:S02]  /*9e00*/  @!P1 SYNCS.PHASECHK.TRANS64 P1, [R3+URZ], R0 ;  /* 0x00000000030095a7 */ /* 0x000e64000802007f */
[----:B-1----:R-:W-:Y:S05]  /*9e10*/  @!P1 BRA `(.L_x_24) ;  /* 0xfffffffc00f09947 */ /* 0x002fea000383ffff */
[----:B------:R-:W-:Y:S05]  /*9e20*/  BRA `(.L_x_23) ;  /* 0xffffff7800647947 */ /* 0x000fea000383ffff */
.L_x_29:
[----:B---3--:R-:W-:-:S04]  /*9e30*/  IMAD.U32 R4, RZ, RZ, UR4 ;  /* 0x00000004ff047e24 */ /* 0x008fc8000f8e00ff */
[----:B------:R3:W4:Y:S03]  /*9e40*/  SYNCS.PHASECHK.TRANS64.TRYWAIT P1, [R4+URZ], R3 ;  /* 0x00000003040075a7 */ /* 0x000726000802017f */
[----:B----4-:R-:W-:Y:S05]  /*9e50*/  @!P1 NANOSLEEP.SYNCS 0x989680 ;  /* 0x009896800000995d */ /* 0x010fea0003900000 */
[----:B------:R-:W4:Y:S02]  /*9e60*/  @!P1 SYNCS.PHASECHK.TRANS64 P1, [R4+URZ], R3 ;  /* 0x00000003040095a7 */ /* 0x000f24000802007f */
[----:B----4-:R-:W-:Y:S05]  /*9e70*/  @!P1 BRA `(.L_x_29) ;  /* 0xfffffffc00ec9947 */ /* 0x010fea000383ffff */
[----:B------:R-:W-:Y:S05]  /*9e80*/  BRA `(.L_x_28) ;  /* 0xffffff7c00307947 */ /* 0x000fea000383ffff */
.L_x_50:
[----:B-1----:R1:W2:Y:S02]  /*9e90*/  SYNCS.PHASECHK.TRANS64.TRYWAIT P2, [R3+URZ+0x80], R0 ;  /* 0x00008000030075a7 */ /* 0x0022a4000804017f */
[----:B--2---:R-:W-:Y:S05]  /*9ea0*/  @!P2 NANOSLEEP.SYNCS 0x989680 ;  /* 0x009896800000a95d */ /* 0x004fea0003900000 */
[----:B------:R-:W2:Y:S02]  /*9eb0*/  @!P2 SYNCS.PHASECHK.TRANS64 P2, [R3+URZ+0x80], R0 ;  /* 0x000080000300a5a7 */ /* 0x000ea4000804007f */
[----:B--2---:R-:W-:Y:S05]  /*9ec0*/  @!P2 BRA `(.L_x_50) ;  /* 0xfffffffc00f0a947 */ /* 0x004fea000383ffff */
[----:B------:R-:W-:Y:S05]  /*9ed0*/  BRA `(.L_x_137) ;  /* 0xffffff8800007947 */ /* 0x000fea000383ffff */
.L_x_64:
[----:B-1----:R1:W2:Y:S02]  /*9ee0*/  SYNCS.PHASECHK.TRANS64.TRYWAIT P3, [R28+URZ+0x80], R27 ;  /* 0x0000801b1c0075a7 */ /* 0x0022a4000806017f */
[----:B--2---:R-:W-:Y:S05]  /*9ef0*/  @!P3 NANOSLEEP.SYNCS 0x989680 ;  /* 0x009896800000b95d */ /* 0x004fea0003900000 */
[----:B------:R-:W2:Y:S02]  /*9f00*/  @!P3 SYNCS.PHASECHK.TRANS64 P3, [R28+URZ+0x80], R27 ;  /* 0x0000801b1c00b5a7 */ /* 0x000ea4000806007f */
[----:B--2---:R-:W-:Y:S05]  /*9f10*/  @!P3 BRA `(.L_x_64) ;  /* 0xfffffffc00f0b947 */ /* 0x004fea000383ffff */
[----:B------:R-:W-:Y:S05]  /*9f20*/  BRA `(.L_x_138) ;  /* 0xffffffac00247947 */ /* 0x000fea000383ffff */
.L_x_84:
[----:B-1----:R-:W-:-:S04]  /*9f30*/  IMAD.U32 R3, RZ, RZ, UR4 ;  /* 0x00000004ff037e24 */ /* 0x002fc8000f8e00ff */
[----:B------:R1:W2:Y:S03]  /*9f40*/  SYNCS.PHASECHK.TRANS64.TRYWAIT P0, [R3+URZ+0xb8], R0 ;  /* 0x0000b800030075a7 */ /* 0x0002a6000800017f */
[----:B--2---:R-:W-:Y:S05]  /*9f50*/  @!P0 NANOSLEEP.SYNCS 0x989680 ;  /* 0x009896800000895d */ /* 0x004fea0003900000 */
[----:B------:R-:W2:Y:S02]  /*9f60*/  @!P0 SYNCS.PHASECHK.TRANS64 P0, [R3+URZ+0xb8], R0 ;  /* 0x0000b800030085a7 */ /* 0x000ea4000800007f */
[----:B--2---:R-:W-:Y:S05]  /*9f70*/  @!P0 BRA `(.L_x_84) ;  /* 0xfffffffc00ec8947 */ /* 0x004fea000383ffff */
[----:B------:R-:W-:Y:S05]  /*9f80*/  BRA `(.L_x_83) ;  /* 0xffffffd800f07947 */ /* 0x000fea000383ffff */
.L_x_93:
[----:B-1----:R-:W-:-:S04]  /*9f90*/  IMAD.U32 R5, RZ, RZ, UR5 ;  /* 0x00000005ff057e24 */ /* 0x002fc8000f8e00ff */
[----:B------:R1:W2:Y:S03]  /*9fa0*/  SYNCS.PHASECHK.TRANS64.TRYWAIT P1, [R5+URZ+0x98], R4 ;  /* 0x00009804050075a7 */ /* 0x0002a6000802017f */
[----:B--2---:R-:W-:Y:S05]  /*9fb0*/  @!P1 NANOSLEEP.SYNCS 0x989680 ;  /* 0x009896800000995d */ /* 0x004fea0003900000 */
[----:B------:R-:W2:Y:S02]  /*9fc0*/  @!P1 SYNCS.PHASECHK.TRANS64 P1, [R5+URZ+0x98], R4 ;  /* 0x00009804050095a7 */ /* 0x000ea4000802007f */
[----:B--2---:R-:W-:Y:S05]  /*9fd0*/  @!P1 BRA `(.L_x_93) ;  /* 0xfffffffc00ec9947 */ /* 0x004fea000383ffff */
[----:B------:R-:W-:Y:S05]  /*9fe0*/  BRA `(.L_x_139) ;  /* 0xffffffdc00e87947 */ /* 0x000fea000383ffff */
.L_x_99:
[----:B-1----:R-:W-:-:S04]  /*9ff0*/  IMAD.U32 R5, RZ, RZ, UR4 ;  /* 0x00000004ff057e24 */ /* 0x002fc8000f8e00ff */
[----:B------:R1:W2:Y:S03]  /*a000*/  SYNCS.PHASECHK.TRANS64.TRYWAIT P1, [R5+URZ+0x98], R4 ;  /* 0x00009804050075a7 */ /* 0x0002a6000802017f */
[----:B--2---:R-:W-:Y:S05]  /*a010*/  @!P1 NANOSLEEP.SYNCS 0x989680 ;  /* 0x009896800000995d */ /* 0x004fea0003900000 */
[----:B------:R-:W2:Y:S02]  /*a020*/  @!P1 SYNCS.PHASECHK.TRANS64 P1, [R5+URZ+0x98], R4 ;  /* 0x00009804050095a7 */ /* 0x000ea4000802007f */
[----:B--2---:R-:W-:Y:S05]  /*a030*/  @!P1 BRA `(.L_x_99) ;  /* 0xfffffffc00ec9947 */ /* 0x004fea000383ffff */
[----:B------:R-:W-:Y:S05]  /*a040*/  BRA `(.L_x_140) ;  /* 0xffffffe000507947 */ /* 0x000fea000383ffff */
.L_x_109:
[----:B--2---:R2:W3:Y:S02]  /*a050*/  SYNCS.PHASECHK.TRANS64.TRYWAIT P0, [R3+URZ+0x98], R0 ;  /* 0x00009800030075a7 */ /* 0x0044e4000800017f */
[----:B---3--:R-:W-:Y:S05]  /*a060*/  @!P0 NANOSLEEP.SYNCS 0x989680 ;  /* 0x009896800000895d */ /* 0x008fea0003900000 */
[----:B------:R-:W3:Y:S02]  /*a070*/  @!P0 SYNCS.PHASECHK.TRANS64 P0, [R3+URZ+0x98], R0 ;  /* 0x00009800030085a7 */ /* 0x000ee4000800007f */
[----:B---3--:R-:W-:Y:S05]  /*a080*/  @!P0 BRA `(.L_x_109) ;  /* 0xfffffffc00f08947 */ /* 0x008fea000383ffff */
[----:B------:R-:W-:Y:S05]  /*a090*/  BRA `(.L_x_141) ;  /* 0xffffffe800687947 */ /* 0x000fea000383ffff */
.L_x_111:
[----:B-1----:R1:W2:Y:S02]  /*a0a0*/  SYNCS.PHASECHK.TRANS64.TRYWAIT P0, [R5+URZ+0x98], R0 ;  /* 0x00009800050075a7 */ /* 0x0022a4000800017f */
[----:B--2---:R-:W-:Y:S05]  /*a0b0*/  @!P0 NANOSLEEP.SYNCS 0x989680 ;  /* 0x009896800000895d */ /* 0x004fea0003900000 */
[----:B------:R-:W2:Y:S02]  /*a0c0*/  @!P0 SYNCS.PHASECHK.TRANS64 P0, [R5+URZ+0x98], R0 ;  /* 0x00009800050085a7 */ /* 0x000ea4000800007f */
[----:B--2---:R-:W-:Y:S05]  /*a0d0*/  @!P0 BRA `(.L_x_111) ;  /* 0xfffffffc00f08947 */ /* 0x004fea000383ffff */
[----:B------:R-:W-:Y:S05]  /*a0e0*/  BRA `(.L_x_142) ;  /* 0xffffffe800887947 */ /* 0x000fea000383ffff */
.L_x_115:
[----:B------:R-:W-:Y:S01]  /*a0f0*/  BSSY B1, `(.L_x_143) ;  /* 0x0000006000017945 */ /* 0x000fe20003800000 */
[----:B------:R-:W-:-:S07]  /*a100*/  IMAD.MOV.U32 R15, RZ, RZ, -0x1 ;  /* 0xffffffffff0f7424 */ /* 0x000fce00078e00ff */
[----:B------:R-:W-:Y:S05]  /*a110*/  WARPSYNC.COLLECTIVE R15, `(.L_x_144) ;  /* 0x000000000f0c7348 */ /* 0x000fea0003c00000 */
[----:B------:R-:W-:Y:S02]  /*a120*/  ELECT P6, UR62, PT ;  /* 0x00000000003e782f */ /* 0x000fe400038c0000 */
[----:B------:R-:W-:Y:S01]  /*a130*/  MOV R14, UR62 ;  /* 0x0000003e000e7c02 */ /* 0x000fe20008000f00 */
[----:B------:R-:W-:Y:S10]  /*a140*/  ENDCOLLECTIVE ;  /* 0x000000000000791b */ /* 0x000ff40003800000 */
.L_x_144:
[----:B------:R-:W-:Y:S05]  /*a150*/  BSYNC B1 ;  /* 0x0000000000017941 */ /* 0x000fea0003800000 */
.L_x_143:
[----:B------:R-:W-:Y:S05]  /*a160*/  BRA `(.L_x_145) ;  /* 0xffffffec00187947 */ /* 0x000fea000383ffff */
.L_x_118:
[----:B--2---:R2:W3:Y:S02]  /*a170*/  SYNCS.PHASECHK.TRANS64.TRYWAIT P1, [R15+URZ+0x40], R8 ;  /* 0x000040080f0075a7 */ /* 0x0044e4000802017f */
[----:B---3--:R-:W-:Y:S05]  /*a180*/  @!P1 NANOSLEEP.SYNCS 0x989680 ;  /* 0x009896800000995d */ /* 0x008fea0003900000 */
[----:B------:R-:W3:Y:S02]  /*a190*/  @!P1 SYNCS.PHASECHK.TRANS64 P1, [R15+URZ+0x40], R8 ;  /* 0x000040080f0095a7 */ /* 0x000ee4000802007f */
[----:B---3--:R-:W-:Y:S05]  /*a1a0*/  @!P1 BRA `(.L_x_118) ;  /* 0xfffffffc00f09947 */ /* 0x008fea000383ffff */
[----:B------:R-:W-:Y:S05]  /*a1b0*/  BRA `(.L_x_146) ;  /* 0xffffffec004c7947 */ /* 0x000fea000383ffff */
.L_x_127:
[----:B------:R-:W-:Y:S01]  /*a1c0*/  BSSY B0, `(.L_x_147) ;  /* 0x0000006000007945 */ /* 0x000fe20003800000 */
[----:B------:R-:W-:-:S07]  /*a1d0*/  IMAD.MOV.U32 R15, RZ, RZ, -0x1 ;  /* 0xffffffffff0f7424 */ /* 0x000fce00078e00ff */
[----:B------:R-:W-:Y:S05]  /*a1e0*/  WARPSYNC.COLLECTIVE R15, `(.L_x_148) ;  /* 0x000000000f0c7348 */ /* 0x000fea0003c00000 */
[----:B------:R-:W-:Y:S02]  /*a1f0*/  ELECT P6, UR62, PT ;  /* 0x00000000003e782f */ /* 0x000fe400038c0000 */
[----:B------:R-:W-:Y:S01]  /*a200*/  MOV R14, UR62 ;  /* 0x0000003e000e7c02 */ /* 0x000fe20008000f00 */
[----:B------:R-:W-:Y:S10]  /*a210*/  ENDCOLLECTIVE ;  /* 0x000000000000791b */ /* 0x000ff40003800000 */
.L_x_148:
[----:B------:R-:W-:Y:S05]  /*a220*/  BSYNC B0 ;  /* 0x0000000000007941 */ /* 0x000fea0003800000 */
.L_x_147:
[----:B------:R-:W-:Y:S05]  /*a230*/  BRA `(.L_x_149) ;  /* 0xfffffff400a87947 */ /* 0x000fea000383ffff */
.L_x_129:
[----:B-1----:R1:W2:Y:S02]  /*a240*/  SYNCS.PHASECHK.TRANS64.TRYWAIT P0, [R7+URZ], R4 ;  /* 0x00000004070075a7 */ /* 0x0022a4000800017f */
[----:B--2---:R-:W-:Y:S05]  /*a250*/  @!P0 NANOSLEEP.SYNCS 0x989680 ;  /* 0x009896800000895d */ /* 0x004fea0003900000 */
[----:B------:R-:W2:Y:S02]  /*a260*/  @!P0 SYNCS.PHASECHK.TRANS64 P0, [R7+URZ], R4 ;  /* 0x00000004070085a7 */ /* 0x000ea4000800007f */
[----:B--2---:R-:W-:Y:S05]  /*a270*/  @!P0 BRA `(.L_x_129) ;  /* 0xfffffffc00f08947 */ /* 0x004fea000383ffff */
[----:B------:R-:W-:Y:S05]  /*a280*/  BRA `(.L_x_150) ;  /* 0xfffffff400e47947 */ /* 0x000fea000383ffff */
.L_x_130:
[----:B-1----:R1:W2:Y:S02]  /*a290*/  SYNCS.PHASECHK.TRANS64.TRYWAIT P0, [R6+URZ], R3 ;  /* 0x00000003060075a7 */ /* 0x0022a4000800017f */
[----:B--2---:R-:W-:Y:S05]  /*a2a0*/  @!P0 NANOSLEEP.SYNCS 0x989680 ;  /* 0x009896800000895d */ /* 0x004fea0003900000 */
[----:B------:R-:W2:Y:S02]  /*a2b0*/  @!P0 SYNCS.PHASECHK.TRANS64 P0, [R6+URZ], R3 ;  /* 0x00000003060085a7 */ /* 0x000ea4000800007f */
[----:B--2---:R-:W-:Y:S05]  /*a2c0*/  @!P0 BRA `(.L_x_130) ;  /* 0xfffffffc00f08947 */ /* 0x004fea000383ffff */
[----:B------:R-:W-:Y:S05]  /*a2d0*/  BRA `(.L_x_151) ;  /* 0xfffffff400f47947 */ /* 0x000fea000383ffff */
.L_x_131:
[----:B-1----:R1:W2:Y:S02]  /*a2e0*/  SYNCS.PHASECHK.TRANS64.TRYWAIT P0, [R7+URZ], R4 ;  /* 0x00000004070075a7 */ /* 0x0022a4000800017f */
[----:B--2---:R-:W-:Y:S05]  /*a2f0*/  @!P0 NANOSLEEP.SYNCS 0x989680 ;  /* 0x009896800000895d */ /* 0x004fea0003900000 */
[----:B------:R-:W2:Y:S02]  /*a300*/  @!P0 SYNCS.PHASECHK.TRANS64 P0, [R7+URZ], R4 ;  /* 0x00000004070085a7 */ /* 0x000ea4000800007f */
[----:B--2---:R-:W-:Y:S05]  /*a310*/  @!P0 BRA `(.L_x_131) ;  /* 0xfffffffc00f08947 */ /* 0x004fea000383ffff */
[----:B------:R-:W-:Y:S05]  /*a320*/  BRA `(.L_x_152) ;  /* 0xfffffff800047947 */ /* 0x000fea000383ffff */
.L_x_132:
[----:B-1----:R1:W2:Y:S02]  /*a330*/  SYNCS.PHASECHK.TRANS64.TRYWAIT P0, [R6+URZ], R3 ;  /* 0x00000003060075a7 */ /* 0x0022a4000800017f */
[----:B--2---:R-:W-:Y:S05]  /*a340*/  @!P0 NANOSLEEP.SYNCS 0x989680 ;  /* 0x009896800000895d */ /* 0x004fea0003900000 */
[----:B------:R-:W2:Y:S02]  /*a350*/  @!P0 SYNCS.PHASECHK.TRANS64 P0, [R6+URZ], R3 ;  /* 0x00000003060085a7 */ /* 0x000ea4000800007f */
[----:B--2---:R-:W-:Y:S05]  /*a360*/  @!P0 BRA `(.L_x_132) ;  /* 0xfffffffc00f08947 */ /* 0x004fea000383ffff */
[----:B------:R-:W-:Y:S05]  /*a370*/  BRA `(.L_x_153) ;  /* 0xfffffff800147947 */ /* 0x000fea000383ffff */
.L_x_133:
[----:B-1----:R1:W2:Y:S02]  /*a380*/  SYNCS.PHASECHK.TRANS64.TRYWAIT P0, [R7+URZ], R4 ;  /* 0x00000004070075a7 */ /* 0x0022a4000800017f */
[----:B--2---:R-:W-:Y:S05]  /*a390*/  @!P0 NANOSLEEP.SYNCS 0x989680 ;  /* 0x009896800000895d */ /* 0x004fea0003900000 */
[----:B------:R-:W2:Y:S02]  /*a3a0*/  @!P0 SYNCS.PHASECHK.TRANS64 P0, [R7+URZ], R4 ;  /* 0x00000004070085a7 */ /* 0x000ea4000800007f */
[----:B--2---:R-:W-:Y:S05]  /*a3b0*/  @!P0 BRA `(.L_x_133) ;  /* 0xfffffffc00f08947 */ /* 0x004fea000383ffff */
[----:B------:R-:W-:Y:S05]  /*a3c0*/  BRA `(.L_x_154) ;  /* 0xfffffff800247947 */ /* 0x000fea000383ffff */
.L_x_134:
[----:B-1----:R1:W2:Y:S02]  /*a3d0*/  SYNCS.PHASECHK.TRANS64.TRYWAIT P0, [R6+URZ], R3 ;  /* 0x00000003060075a7 */ /* 0x0022a4000800017f */
[----:B--2---:R-:W-:Y:S05]  /*a3e0*/  @!P0 NANOSLEEP.SYNCS 0x989680 ;  /* 0x009896800000895d */ /* 0x004fea0003900000 */
[----:B------:R-:W2:Y:S02]  /*a3f0*/  @!P0 SYNCS.PHASECHK.TRANS64 P0, [R6+URZ], R3 ;  /* 0x00000003060085a7 */ /* 0x000ea4000800007f */
[----:B--2---:R-:W-:Y:S05]  /*a400*/  @!P0 BRA `(.L_x_134) ;  /* 0xfffffffc00f08947 */ /* 0x004fea000383ffff */
[----:B------:R-:W-:Y:S05]  /*a410*/  BRA `(.L_x_155) ;  /* 0xfffffff800347947 */ /* 0x000fea000383ffff */
.L_x_135:
[----:B--2---:R2:W3:Y:S02]  /*a420*/  SYNCS.PHASECHK.TRANS64.TRYWAIT P0, [R7+URZ], R4 ;  /* 0x00000004070075a7 */ /* 0x0044e4000800017f */
[----:B---3--:R-:W-:Y:S05]  /*a430*/  @!P0 NANOSLEEP.SYNCS 0x989680 ;  /* 0x009896800000895d */ /* 0x008fea0003900000 */
[----:B------:R-:W3:Y:S02]  /*a440*/  @!P0 SYNCS.PHASECHK.TRANS64 P0, [R7+URZ], R4 ;  /* 0x00000004070085a7 */ /* 0x000ee4000800007f */
[----:B---3--:R-:W-:Y:S05]  /*a450*/  @!P0 BRA `(.L_x_135) ;  /* 0xfffffffc00f08947 */ /* 0x008fea000383ffff */
[----:B------:R-:W-:Y:S05]  /*a460*/  BRA `(.L_x_156) ;  /* 0xfffffff8003c7947 */ /* 0x000fea000383ffff */
.L_x_157:
[----:B------:R-:W-:-:S00]  /*a470*/  BRA `(.L_x_157) ;  /* 0xfffffffc00fc7947 */ /* 0x000fc0000383ffff */
[----:B------:R-:W-:-:S00]  /*a480*/  NOP ;  /* 0x0000000000007918 */ /* 0x000fc00000000000 */
[----:B------:R-:W-:-:S00]  /*a490*/  NOP ;  /* 0x0000000000007918 */ /* 0x000fc00000000000 */
[----:B------:R-:W-:-:S00]  /*a4a0*/  NOP ;  /* 0x0000000000007918 */ /* 0x000fc00000000000 */
[----:B------:R-:W-:-:S00]  /*a4b0*/  NOP ;  /* 0x0000000000007918 */ /* 0x000fc00000000000 */
[----:B------:R-:W-:-:S00]  /*a4c0*/  NOP ;  /* 0x0000000000007918 */ /* 0x000fc00000000000 */
[----:B------:R-:W-:-:S00]  /*a4d0*/  NOP ;  /* 0x0000000000007918 */ /* 0x000fc00000000000 */
[----:B------:R-:W-:-:S00]  /*a4e0*/  NOP ;  /* 0x0000000000007918 */ /* 0x000fc00000000000 */
[----:B------:R-:W-:-:S00]  /*a4f0*/  NOP ;  /* 0x0000000000007918 */ /* 0x000fc00000000000 */
.L_x_158:


//--------------------- .nv.global.init           --------------------------
	.section	.nv.global.init,"aw",@progbits
.nv.global.init:
	.type		$str$22,@object
	.size		$str$22,($str$26 - $str$22)
$str$22:
        /*0000*/ 	.byte	0x6b, 0x5f, 0x74, 0x69, 0x6c, 0x65, 0x5f, 0x63, 0x6f, 0x75, 0x6e, 0x74, 0x20, 0x3e, 0x3d, 0x20
        /*0010*/ 	.byte	0x31, 0x00
	.type		$str$26,@object
	.size		$str$26,($str$27 - $str$26)
$str$26:
        /*0012*/ 	.byte	0x28, 0x61, 0x64, 0x64, 0x72, 0x65, 0x73, 0x73, 0x20, 0x26, 0x20, 0x6d, 0x61, 0x73, 0x6b, 0x29
        /*0022*/ 	.byte	0x20, 0x3d, 0x3d, 0x20, 0x30, 0x00
	.type		$str$27,@object
	.size		$str$27,($str$23 - $str$27)
$str$27:
        /*0028*/ 	.byte	0x2f, 0x74, 0x6d, 0x70, 0x2f, 0x63, 0x75, 0x74, 0x6c, 0x61, 0x73, 0x73, 0x5f, 0x73, 0x77, 0x65
        /*0038*/ 	.byte	0x65, 0x70, 0x5f, 0x73, 0x72, 0x63, 0x2f, 0x69, 0x6e, 0x63, 0x6c, 0x75, 0x64, 0x65, 0x2f, 0x63
        /*0048*/ 	.byte	0x75, 0x74, 0x65, 0x2f, 0x70, 0x6f, 0x69, 0x6e, 0x74, 0x65, 0x72, 0x5f, 0x66, 0x6c, 0x61, 0x67
        /*0058*/ 	.byte	0x67, 0x65, 0x64, 0x2e, 0x68, 0x70, 0x70, 0x00
	.type		$str$23,@object
	.size		$str$23,(__unnamed_2 - $str$23)
$str$23:
        /*0060*/ 	.byte	0x2f, 0x74, 0x6d, 0x70, 0x2f, 0x63, 0x75, 0x74, 0x6c, 0x61, 0x73, 0x73, 0x5f, 0x73, 0x77, 0x65
        /*0070*/ 	.byte	0x65, 0x70, 0x5f, 0x73, 0x72, 0x63, 0x2f, 0x69, 0x6e, 0x63, 0x6c, 0x75, 0x64, 0x65, 0x2f, 0x63
        /*0080*/ 	.byte	0x75, 0x74, 0x6c, 0x61, 0x73, 0x73, 0x2f, 0x67, 0x65, 0x6d, 0x6d, 0x2f, 0x63, 0x6f, 0x6c, 0x6c
        /*0090*/ 	.byte	0x65, 0x63, 0x74, 0x69, 0x76, 0x65, 0x2f, 0x73, 0x6d, 0x39, 0x30, 0x5f, 0x6d, 0x6d, 0x61, 0x5f
        /*00a0*/ 	.byte	0x74, 0x6d, 0x61, 0x5f, 0x67, 0x6d, 0x6d, 0x61, 0x5f, 0x73, 0x73, 0x5f, 0x77, 0x61, 0x72, 0x70
        /*00b0*/ 	.byte	0x73, 0x70, 0x65, 0x63, 0x69, 0x61, 0x6c, 0x69, 0x7a, 0x65, 0x64, 0x2e, 0x68, 0x70, 0x70, 0x00
	.type		__unnamed_2,@object
	.size		__unnamed_2,(__unnamed_1 - __unnamed_2)
__unnamed_2:
        /*00c0*/ 	.byte	0x61, 0x75, 0x74, 0x6f, 0x20, 0x63, 0x75, 0x74, 0x65, 0x3a, 0x3a, 0x61, 0x73, 0x5f, 0x70, 0x6f
        /* <DEDUP_REMOVED lines=27> */
        /*0280*/ 	.byte	0x36, 0x3e, 0x3e, 0x3e, 0x3e, 0x3e, 0x5d, 0x00
	.type		__unnamed_1,@object
	.size		__unnamed_1,(.L_0 - __unnamed_1)
__unnamed_1:
        /* <DEDUP_REMOVED lines=181> */
.L_0:


//--------------------- .nv.shared._ZN7cutlass13device_kernelINS_4gemm6kernel13GemmUniversalIN4cute5tupleIJiiiiEEENS1_10collective13CollectiveMmaINS1_34MainloopSm90TmaGmmaWarpSpecializedILi8ENS5_IJNS4_1CILi1EEESB_SB_EEENS1_35KernelTmaWarpSpecializedCooperativeEEENS5_IJNSA_ILi128EEENSA_ILi64EEESG_EEENS_6half_tENS5_IJlSB_lEEESI_SJ_NS4_8TiledMMAINS4_8MMA_AtomIJNS4_4SM904GMMA25MMA_64x64x16_F32F16F16_SSILNSN_5MajorE0ELSP_0ELNSN_7ScaleInE1ELSQ_1EEEEEENS4_6LayoutINS5_IJNSA_ILi2EEESB_SB_EEENS5_IJSB_NSA_ILi0EEESW_EEEEENS5_IJNS4_10UnderscoreESZ_SZ_EEEEENS4_13SM90_TMA_LOADENS4_14ComposedLayoutINS4_7SwizzleILi3ELi4ELi3EEENS4_18smem_ptr_flag_bitsILi16EEENST_INS5_IJNSA_ILi8EEESG_EEENS5_IJSG_SB_EEEEEEEvNS4_8identityES12_S1C_vS1D_EENS_8epilogue10collective18CollectiveEpilogueINS1F_22Sm90TmaWarpSpecializedILi3ELi2ELi16ELb1ELb0EEEJSH_NS5_IJSF_NSA_ILi32EEEEEESI_SJ_SI_SJ_NS1F_6fusion15FusionCallbacksIS1J_NS1M_13LinCombEltActINS1F_6thread4GELUESI_fSI_fLNS_15FloatRoundStyleE2EEESH_S1L_JEEES12_NS13_INS14_ILi2ELi4ELi3EEES17_NST_INS5_IJS18_S1K_EEENS5_IJS1K_SB_EEEEEEENS4_17SM75_U32x4_LDSM_NENS4_14SM90_TMA_STOREES1Y_NS4_17SM90_U32x4_STSM_NENS4_9Copy_AtomIJS21_SI_EEEvEEEvvEEEEvNT_6ParamsE --------------------------
	.section	.nv.shared._ZN7cutlass13device_kernelINS_4gemm6kernel13GemmUniversalIN4cute5tupleIJiiiiEEENS1_10collective13CollectiveMmaINS1_34MainloopSm90TmaGmmaWarpSpecializedILi8ENS5_IJNS4_1CILi1EEESB_SB_EEENS1_35KernelTmaWarpSpecializedCooperativeEEENS5_IJNSA_ILi128EEENSA_ILi64EEESG_EEENS_6half_tENS5_IJlSB_lEEESI_SJ_NS4_8TiledMMAINS4_8MMA_AtomIJNS4_4SM904GMMA25MMA_64x64x16_F32F16F16_SSILNSN_5MajorE0ELSP_0ELNSN_7ScaleInE1ELSQ_1EEEEEENS4_6LayoutINS5_IJNSA_ILi2EEESB_SB_EEENS5_IJSB_NSA_ILi0EEESW_EEEEENS5_IJNS4_10UnderscoreESZ_SZ_EEEEENS4_13SM90_TMA_LOADENS4_14ComposedLayoutINS4_7SwizzleILi3ELi4ELi3EEENS4_18smem_ptr_flag_bitsILi16EEENST_INS5_IJNSA_ILi8EEESG_EEENS5_IJSG_SB_EEEEEEEvNS4_8identityES12_S1C_vS1D_EENS_8epilogue10collective18CollectiveEpilogueINS1F_22Sm90TmaWarpSpecializedILi3ELi2ELi16ELb1ELb0EEEJSH_NS5_IJSF_NSA_ILi32EEEEEESI_SJ_SI_SJ_NS1F_6fusion15FusionCallbacksIS1J_NS1M_13LinCombEltActINS1F_6thread4GELUESI_fSI_fLNS_15FloatRoundStyleE2EEESH_S1L_JEEES12_NS13_INS14_ILi2ELi4ELi3EEES17_NST_INS5_IJS18_S1K_EEENS5_IJS1K_SB_EEEEEEENS4_17SM75_U32x4_LDSM_NENS4_14SM90_TMA_STOREES1Y_NS4_17SM90_U32x4_STSM_NENS4_9Copy_AtomIJS21_SI_EEEvEEEvvEEEEvNT_6ParamsE,"aw",@nobits
	.sectionflags	@""
	.align	16
	.zero		1024


//--------------------- .nv.shared.reserved.0     --------------------------
	.section	.nv.shared.reserved.0,"aw",@nobits
	.weak		__nv_reservedSMEM_offset_0_alias
	.size		__nv_reservedSMEM_offset_0_alias, 0, 0
	.other		__nv_reservedSMEM_offset_0_alias,@"STO_CUDA_RESERVED_SHARED STV_DEFAULT"
__nv_reservedSMEM_offset_0_alias:
	.zero		0


//--------------------- .nv.global                --------------------------
	.section	.nv.global,"aw",@nobits
.nv.global:
	.type		_ZN39_INTERNAL_f62ee964_4_k_cu_588288c0_27404cute1_E,@object
	.size		_ZN39_INTERNAL_f62ee964_4_k_cu_588288c0_27404cute1_E,(_ZN39_INTERNAL_f62ee964_4_k_cu_588288c0_27404cuda3std3__45__cpo6cbeginE - _ZN39_INTERNAL_f62ee964_4_k_cu_588288c0_27404cute1_E)
_ZN39_INTERNAL_f62ee964_4_k_cu_588288c0_27404cute1_E:
	.zero		1
	.type		_ZN39_INTERNAL_f62ee964_4_k_cu_588288c0_27404cuda3std3__45__cpo6cbeginE,@object
	.size		_ZN39_INTERNAL_f62ee964_4_k_cu_588288c0_27404cuda3std3__45__cpo6cbeginE,(_ZN39_INTERNAL_f62ee964_4_k_cu_588288c0_27404cuda3std3__48in_placeE - _ZN39_INTERNAL_f62ee964_4_k_cu_588288c0_27404cuda3std3__45__cpo6cbeginE)
_ZN39_INTERNAL_f62ee964_4_k_cu_588288c0_27404cuda3std3__45__cpo6cbeginE:
	.zero		1
	.type		_ZN39_INTERNAL_f62ee964_4_k_cu_588288c0_27404cuda3std3__48in_placeE,@object
	.size		_ZN39_INTERNAL_f62ee964_4_k_cu_588288c0_27404cuda3std3__48in_placeE,(_ZN39_INTERNAL_f62ee964_4_k_cu_588288c0_27404cuda3std6ranges3__45__cpo9iter_moveE - _ZN39_INTERNAL_f62ee964_4_k_cu_588288c0_27404cuda3std3__48in_placeE)
_ZN39_INTERNAL_f62ee964_4_k_cu_588288c0_27404cuda3std3__48in_placeE:
	.zero		1
	.type		_ZN39_INTERNAL_f62ee964_4_k_cu_588288c0_27404cuda3std6ranges3__45__cpo9iter_moveE,@object
	.size		_ZN39_INTERNAL_f62ee964_4_k_cu_588288c0_27404cuda3std6ranges3__45__cpo9iter_moveE,(_ZN39_INTERNAL_f62ee964_4_k_cu_588288c0_27404cuda3std3__45__cpo5beginE - _ZN39_INTERNAL_f62ee964_4_k_cu_588288c0_27404cuda3std6ranges3__45__cpo9iter_moveE)
_ZN39_INTERNAL_f62ee964_4_k_cu_588288c0_27404cuda3std6ranges3__45__cpo9iter_moveE:
	.zero		1
	.type		_ZN39_INTERNAL_f62ee964_4_k_cu_588288c0_27404cuda3std3__45__cpo5beginE,@object
	.size		_ZN39_INTERNAL_f62ee964_4_k_cu_588288c0_27404cuda3std3__45__cpo5beginE,(_ZN39_INTERNAL_f62ee964_4_k_cu_588288c0_27404cuda3std3__441_GLOBAL__N__f62ee964_4_k_cu_588288c0_27406ignoreE - _ZN39_INTERNAL_f62ee964_4_k_cu_588288c0_27404cuda3std3__45__cpo5beginE)
_ZN39_INTERNAL_f62ee964_4_k_cu_588288c0_27404cuda3std3__45__cpo5beginE:
	.zero		1
	.type		_ZN39_INTERNAL_f62ee964_4_k_cu_588288c0_27404cuda3std3__441_GLOBAL__N__f62ee964_4_k_cu_588288c0_27406ignoreE,@object
	.size		_ZN39_INTERNAL_f62ee964_4_k_cu_588288c0_27404cuda3std3__441_GLOBAL__N__f62ee964_4_k_cu_588288c0_27406ignoreE,(_ZN39_INTERNAL_f62ee964_4_k_cu_588288c0_27404cute7productE - _ZN39_INTERNAL_f62ee964_4_k_cu_588288c0_27404cuda3std3__441_GLOBAL__N__f62ee964_4_k_cu_588288c0_27406ignoreE)
_ZN39_INTERNAL_f62ee964_4_k_cu_588288c0_27404cuda3std3__441_GLOBAL__N__f62ee964_4_k_cu_588288c0_27406ignoreE:
	.zero		1
	.type		_ZN39_INTERNAL_f62ee964_4_k_cu_588288c0_27404cute7productE,@object
	.size		_ZN39_INTERNAL_f62ee964_4_k_cu_588288c0_27404cute7productE,(_ZN39_INTERNAL_f62ee964_4_k_cu_588288c0_27404cuda3std3__45__cpo3endE - _ZN39_INTERNAL_f62ee964_4_k_cu_588288c0_27404cute7productE)
_ZN39_INTERNAL_f62ee964_4_k_cu_588288c0_27404cute7productE:
	.zero		1
	.type		_ZN39_INTERNAL_f62ee964_4_k_cu_588288c0_27404cuda3std3__45__cpo3endE,@object
	.size		_ZN39_INTERNAL_f62ee964_4_k_cu_588288c0_27404cuda3std3__45__cpo3endE,(_ZN39_INTERNAL_f62ee964_4_k_cu_588288c0_27404cuda3std3__419piecewise_constructE - _ZN39_INTERNAL_f62ee964_4_k_cu_588288c0_27404cuda3std3__45__cpo3endE)
_ZN39_INTERNAL_f62ee964_4_k_cu_588288c0_27404cuda3std3__45__cpo3endE:
	.zero		1
	.type		_ZN39_INTERNAL_f62ee964_4_k_cu_588288c0_27404cuda3std3__419piecewise_constructE,@object
	.size		_ZN39_INTERNAL_f62ee964_4_k_cu_588288c0_27404cuda3std3__419piecewise_constructE,(_ZN39_INTERNAL_f62ee964_4_k_cu_588288c0_27404cuda3std3__45__cpo4cendE - _ZN39_INTERNAL_f62ee964_4_k_cu_588288c0_27404cuda3std3__419piecewise_constructE)
_ZN39_INTERNAL_f62ee964_4_k_cu_588288c0_27404cuda3std3__419piecewise_constructE:
	.zero		1
	.type		_ZN39_INTERNAL_f62ee964_4_k_cu_588288c0_27404cuda3std3__45__cpo4cendE,@object
	.size		_ZN39_INTERNAL_f62ee964_4_k_cu_588288c0_27404cuda3std3__45__cpo4cendE,(_ZN39_INTERNAL_f62ee964_4_k_cu_588288c0_27404cuda3std6ranges3__45__cpo4swapE - _ZN39_INTERNAL_f62ee964_4_k_cu_588288c0_27404cuda3std3__45__cpo4cendE)
_ZN39_INTERNAL_f62ee964_4_k_cu_588288c0_27404cuda3std3__45__cpo4cendE:
	.zero		1
	.type		_ZN39_INTERNAL_f62ee964_4_k_cu_588288c0_27404cuda3std6ranges3__45__cpo4swapE,@object
	.size		_ZN39_INTERNAL_f62ee964_4_k_cu_588288c0_27404cuda3std6ranges3__45__cpo4swapE,(.L_9 - _ZN39_INTERNAL_f62ee964_4_k_cu_588288c0_27404cuda3std6ranges3__45__cpo4swapE)
_ZN39_INTERNAL_f62ee964_4_k_cu_588288c0_27404cuda3std6ranges3__45__cpo4swapE:
	.zero		1
.L_9:


//--------------------- .nv.constant0._ZN7cutlass13device_kernelINS_4gemm6kernel13GemmUniversalIN4cute5tupleIJiiiiEEENS1_10collective13CollectiveMmaINS1_34MainloopSm90TmaGmmaWarpSpecializedILi8ENS5_IJNS4_1CILi1EEESB_SB_EEENS1_35KernelTmaWarpSpecializedCooperativeEEENS5_IJNSA_ILi128EEENSA_ILi64EEESG_EEENS_6half_tENS5_IJlSB_lEEESI_SJ_NS4_8TiledMMAINS4_8MMA_AtomIJNS4_4SM904GMMA25MMA_64x64x16_F32F16F16_SSILNSN_5MajorE0ELSP_0ELNSN_7ScaleInE1ELSQ_1EEEEEENS4_6LayoutINS5_IJNSA_ILi2EEESB_SB_EEENS5_IJSB_NSA_ILi0EEESW_EEEEENS5_IJNS4_10UnderscoreESZ_SZ_EEEEENS4_13SM90_TMA_LOADENS4_14ComposedLayoutINS4_7SwizzleILi3ELi4ELi3EEENS4_18smem_ptr_flag_bitsILi16EEENST_INS5_IJNSA_ILi8EEESG_EEENS5_IJSG_SB_EEEEEEEvNS4_8identityES12_S1C_vS1D_EENS_8epilogue10collective18CollectiveEpilogueINS1F_22Sm90TmaWarpSpecializedILi3ELi2ELi16ELb1ELb0EEEJSH_NS5_IJSF_NSA_ILi32EEEEEESI_SJ_SI_SJ_NS1F_6fusion15FusionCallbacksIS1J_NS1M_13LinCombEltActINS1F_6thread4GELUESI_fSI_fLNS_15FloatRoundStyleE2EEESH_S1L_JEEES12_NS13_INS14_ILi2ELi4ELi3EEES17_NST_INS5_IJS18_S1K_EEENS5_IJS1K_SB_EEEEEEENS4_17SM75_U32x4_LDSM_NENS4_14SM90_TMA_STOREES1Y_NS4_17SM90_U32x4_STSM_NENS4_9Copy_AtomIJS21_SI_EEEvEEEvvEEEEvNT_6ParamsE --------------------------
	.section	.nv.constant0._ZN7cutlass13device_kernelINS_4gemm6kernel13GemmUniversalIN4cute5tupleIJiiiiEEENS1_10collective13CollectiveMmaINS1_34MainloopSm90TmaGmmaWarpSpecializedILi8ENS5_IJNS4_1CILi1EEESB_SB_EEENS1_35KernelTmaWarpSpecializedCooperativeEEENS5_IJNSA_ILi128EEENSA_ILi64EEESG_EEENS_6half_tENS5_IJlSB_lEEESI_SJ_NS4_8TiledMMAINS4_8MMA_AtomIJNS4_4SM904GMMA25MMA_64x64x16_F32F16F16_SSILNSN_5MajorE0ELSP_0ELNSN_7ScaleInE1ELSQ_1EEEEEENS4_6LayoutINS5_IJNSA_ILi2EEESB_SB_EEENS5_IJSB_NSA_ILi0EEESW_EEEEENS5_IJNS4_10UnderscoreESZ_SZ_EEEEENS4_13SM90_TMA_LOADENS4_14ComposedLayoutINS4_7SwizzleILi3ELi4ELi3EEENS4_18smem_ptr_flag_bitsILi16EEENST_INS5_IJNSA_ILi8EEESG_EEENS5_IJSG_SB_EEEEEEEvNS4_8identityES12_S1C_vS1D_EENS_8epilogue10collective18CollectiveEpilogueINS1F_22Sm90TmaWarpSpecializedILi3ELi2ELi16ELb1ELb0EEEJSH_NS5_IJSF_NSA_ILi32EEEEEESI_SJ_SI_SJ_NS1F_6fusion15FusionCallbacksIS1J_NS1M_13LinCombEltActINS1F_6thread4GELUESI_fSI_fLNS_15FloatRoundStyleE2EEESH_S1L_JEEES12_NS13_INS14_ILi2ELi4ELi3EEES17_NST_INS5_IJS18_S1K_EEENS5_IJS1K_SB_EEEEEEENS4_17SM75_U32x4_LDSM_NENS4_14SM90_TMA_STOREES1Y_NS4_17SM90_U32x4_STSM_NENS4_9Copy_AtomIJS21_SI_EEEvEEEvvEEEEvNT_6ParamsE,"a",@progbits
	.sectionflags	@""
	.align	4
.nv.constant0._ZN7cutlass13device_kernelINS_4gemm6kernel13GemmUniversalIN4cute5tupleIJiiiiEEENS1_10collective13CollectiveMmaINS1_34MainloopSm90TmaGmmaWarpSpecializedILi8ENS5_IJNS4_1CILi1EEESB_SB_EEENS1_35KernelTmaWarpSpecializedCooperativeEEENS5_IJNSA_ILi128EEENSA_ILi64EEESG_EEENS_6half_tENS5_IJlSB_lEEESI_SJ_NS4_8TiledMMAINS4_8MMA_AtomIJNS4_4SM904GMMA25MMA_64x64x16_F32F16F16_SSILNSN_5MajorE0ELSP_0ELNSN_7ScaleInE1ELSQ_1EEEEEENS4_6LayoutINS5_IJNSA_ILi2EEESB_SB_EEENS5_IJSB_NSA_ILi0EEESW_EEEEENS5_IJNS4_10UnderscoreESZ_SZ_EEEEENS4_13SM90_TMA_LOADENS4_14ComposedLayoutINS4_7SwizzleILi3ELi4ELi3EEENS4_18smem_ptr_flag_bitsILi16EEENST_INS5_IJNSA_ILi8EEESG_EEENS5_IJSG_SB_EEEEEEEvNS4_8identityES12_S1C_vS1D_EENS_8epilogue10collective18CollectiveEpilogueINS1F_22Sm90TmaWarpSpecializedILi3ELi2ELi16ELb1ELb0EEEJSH_NS5_IJSF_NSA_ILi32EEEEEESI_SJ_SI_SJ_NS1F_6fusion15FusionCallbacksIS1J_NS1M_13LinCombEltActINS1F_6thread4GELUESI_fSI_fLNS_15FloatRoundStyleE2EEESH_S1L_JEEES12_NS13_INS14_ILi2ELi4ELi3EEES17_NST_INS5_IJS18_S1K_EEENS5_IJS1K_SB_EEEEEEENS4_17SM75_U32x4_LDSM_NENS4_14SM90_TMA_STOREES1Y_NS4_17SM90_U32x4_STSM_NENS4_9Copy_AtomIJS21_SI_EEEvEEEvvEEEEvNT_6ParamsE:
	.zero		2432


//--------------------- SYMBOLS --------------------------

	.type		.nv.reservedSmem.offset0,@object
	.size		.nv.reservedSmem.offset0,0x4
	.type		__assertfail,@function
